def matmul_kernel(
    a_ptr,
    b_ptr,
    c_ptr,
    M,
    N,
    K,
    stride_am,
    stride_ak,
    stride_bk,
    stride_bn,
    stride_cm,
    stride_cn,
    BLOCK_M: tl.constexpr,
    BLOCK_N: tl.constexpr,
    BLOCK_K: tl.constexpr,
    GROUP_M: tl.constexpr,
):
    pid = tl.program_id(axis=0)
    num_pid_m = tl.cdiv(M, BLOCK_M)
    num_pid_n = tl.cdiv(N, BLOCK_N)
    num_pid_in_group = GROUP_M * num_pid_n
    group_id = pid // num_pid_in_group
    first_pid_m = group_id * GROUP_M
    group_size_m = min(num_pid_m - first_pid_m, GROUP_M)
    pid_m = first_pid_m + ((pid % num_pid_in_group) % group_size_m)
    pid_n = (pid % num_pid_in_group) // group_size_m

    offs_am = (pid_m * BLOCK_M + tl.arange(0, BLOCK_M)) % M
    offs_bn = (pid_n * BLOCK_N + tl.arange(0, BLOCK_N)) % N
    offs_k = tl.arange(0, BLOCK_K)
    a_ptrs = a_ptr + offs_am[:, None] * stride_am + offs_k[None, :] * stride_ak
    b_ptrs = b_ptr + offs_k[:, None] * stride_bk + offs_bn[None, :] * stride_bn

    acc = tl.zeros((BLOCK_M, BLOCK_N), dtype=tl.float32)
    for kk in range(0, tl.cdiv(K, BLOCK_K)):
        a = tl.load(a_ptrs, mask=offs_k[None, :] < K - kk * BLOCK_K, other=0.0)
        b = tl.load(b_ptrs, mask=offs_k[:, None] < K - kk * BLOCK_K, other=0.0)
        acc = tl.dot(a, b, acc)
        a_ptrs += BLOCK_K * stride_ak
        b_ptrs += BLOCK_K * stride_bk

    c = acc.to(c_ptr.dtype.element_ty)
    offs_cm = pid_m * BLOCK_M + tl.arange(0, BLOCK_M)
    offs_cn = pid_n * BLOCK_N + tl.arange(0, BLOCK_N)
    c_ptrs = c_ptr + offs_cm[:, None] * stride_cm + offs_cn[None, :] * stride_cn
    mask = (offs_cm[:, None] < M) & (offs_cn[None, :] < N)
    tl.store(c_ptrs, c, mask=mask)

# config = {"BLOCK_K": 32, "BLOCK_M": 128, "BLOCK_N": 128, "GROUP_M": 8, "arch": "sm_100", "dtype": "fp32", "num_ctas": 1, "num_stages": 7, "num_warps": 4}
# arch = sm_100


// ===== COMPILED SASS (sm_100a) =====

	.target	sm_100a

	.elftype	@"ET_EXEC"


//--------------------- .note.nv.tkinfo           --------------------------
	.section	.note.nv.tkinfo,"",@"SHT_NOTE"
	.sectionflags	@"SHF_NOTE_NV_TKINFO"
	.tkinfo
        /*0018*/ 	.word	0x00000081
        /*0030*/ 	.string	""
        /*0030*/ 	.string	"ptxas-blackwell"
        /*0030*/ 	.string	"Cuda compilation tools, release 12.9, V12.9.86"
        /*0030*/ 	.string	"Build cuda_12.9.r12.9/compiler.36037853_0"
        /*0030*/ 	.string	"-v  -suppress-debug-info  -lineinfo  -arch sm_100a "



//--------------------- .note.nv.cuver            --------------------------
	.section	.note.nv.cuver,"",@"SHT_NOTE"
	.sectionflags	@"SHF_NOTE_NV_CUVER"
        /*0018*/ 	.short	0x0001
        /*001a*/ 	.short	0x0064
        /*001c*/ 	.short	0x0001
        /*001e*/ 	.short	0x0000
        /*0020*/ 	.short	0x0001
        /*0022*/ 	.short	0x0000


//--------------------- .nv.info                  --------------------------
	.section	.nv.info,"",@"SHT_CUDA_INFO"
	.align	4


	//----- nvinfo : EIATTR_REGCOUNT
	.align		4
        /*0000*/ 	.byte	0x04, 0x2f
        /*0002*/ 	.short	(.L_4 - .L_3)
	.align		4
.L_3:
        /*0004*/ 	.word	index@(matmul_kernel)
        /*0008*/ 	.word	0x000000f2


	//----- nvinfo : EIATTR_FRAME_SIZE
	.align		4
.L_4:
        /*000c*/ 	.byte	0x04, 0x11
        /*000e*/ 	.short	(.L_6 - .L_5)
	.align		4
.L_5:
        /*0010*/ 	.word	index@($__internal_2_$__cuda_sm10x_tcgen05_guardrail_trap_unallocated_columns_being_dealloced)
        /*0014*/ 	.word	0x00000000


	//----- nvinfo : EIATTR_FRAME_SIZE
	.align		4
.L_6:
        /*0018*/ 	.byte	0x04, 0x11
        /*001a*/ 	.short	(.L_8 - .L_7)
	.align		4
.L_7:
        /*001c*/ 	.word	index@($__internal_1_$__cuda_sm10x_tcgen05_guardrail_trap_phase_invalid_during_alloc)
        /*0020*/ 	.word	0x00000000


	//----- nvinfo : EIATTR_FRAME_SIZE
	.align		4
.L_8:
        /*0024*/ 	.byte	0x04, 0x11
        /*0026*/ 	.short	(.L_10 - .L_9)
	.align		4
.L_9:
        /*0028*/ 	.word	index@($__internal_0_$__cuda_sm10x_tcgen05_guardrail_trap_col_being_dealloced_not_returned_by_alloc)
        /*002c*/ 	.word	0x00000000


	//----- nvinfo : EIATTR_FRAME_SIZE
	.align		4
.L_10:
        /*0030*/ 	.byte	0x04, 0x11
        /*0032*/ 	.short	(.L_12 - .L_11)
	.align		4
.L_11:
        /*0034*/ 	.word	index@(matmul_kernel)
        /*0038*/ 	.word	0x00000000


	//----- nvinfo : EIATTR_MIN_STACK_SIZE
	.align		4
.L_12:
        /*003c*/ 	.byte	0x04, 0x12
        /*003e*/ 	.short	(.L_14 - .L_13)
	.align		4
.L_13:
        /*0040*/ 	.word	index@(matmul_kernel)
        /*0044*/ 	.word	0x00000000
.L_14:


//--------------------- .nv.info.matmul_kernel    --------------------------
	.section	.nv.info.matmul_kernel,"",@"SHT_CUDA_INFO"
	.sectionflags	@""
	.align	4


	//----- nvinfo : EIATTR_CUDA_API_VERSION
	.align		4
        /*0000*/ 	.byte	0x04, 0x37
        /*0002*/ 	.short	(.L_16 - .L_15)
.L_15:
        /*0004*/ 	.word	0x00000081


	//----- nvinfo : EIATTR_KPARAM_INFO
	.align		4
.L_16:
        /*0008*/ 	.byte	0x04, 0x17
        /*000a*/ 	.short	(.L_18 - .L_17)
.L_17:
        /*000c*/ 	.word	0x00000000
        /*0010*/ 	.short	0x000d
        /*0012*/ 	.short	0x0048
        /*0014*/ 	.byte	0x00, 0xf4, 0x21, 0x00


	//----- nvinfo : EIATTR_KPARAM_INFO
	.align		4
.L_18:
        /*0018*/ 	.byte	0x04, 0x17
        /*001a*/ 	.short	(.L_20 - .L_19)
.L_19:
        /*001c*/ 	.word	0x00000000
        /*0020*/ 	.short	0x000c
        /*0022*/ 	.short	0x0040
        /*0024*/ 	.byte	0x00, 0xf4, 0x21, 0x00


	//----- nvinfo : EIATTR_KPARAM_INFO
	.align		4
.L_20:
        /*0028*/ 	.byte	0x04, 0x17
        /*002a*/ 	.short	(.L_22 - .L_21)
.L_21:
        /*002c*/ 	.word	0x00000000
        /*0030*/ 	.short	0x000b
        /*0032*/ 	.short	0x0038
        /*0034*/ 	.byte	0x00, 0xf0, 0x11, 0x00


	//----- nvinfo : EIATTR_KPARAM_INFO
	.align		4
.L_22:
        /*0038*/ 	.byte	0x04, 0x17
        /*003a*/ 	.short	(.L_24 - .L_23)
.L_23:
        /*003c*/ 	.word	0x00000000
        /*0040*/ 	.short	0x000a
        /*0042*/ 	.short	0x0034
        /*0044*/ 	.byte	0x00, 0xf0, 0x11, 0x00


	//----- nvinfo : EIATTR_KPARAM_INFO
	.align		4
.L_24:
        /*0048*/ 	.byte	0x04, 0x17
        /*004a*/ 	.short	(.L_26 - .L_25)
.L_25:
        /*004c*/ 	.word	0x00000000
        /*0050*/ 	.short	0x0009
        /*0052*/ 	.short	0x0030
        /*0054*/ 	.byte	0x00, 0xf0, 0x11, 0x00


	//----- nvinfo : EIATTR_KPARAM_INFO
	.align		4
.L_26:
        /*0058*/ 	.byte	0x04, 0x17
        /*005a*/ 	.short	(.L_28 - .L_27)
.L_27:
        /*005c*/ 	.word	0x00000000
        /*0060*/ 	.short	0x0008
        /*0062*/ 	.short	0x002c
        /*0064*/ 	.byte	0x00, 0xf0, 0x11, 0x00


	//----- nvinfo : EIATTR_KPARAM_INFO
	.align		4
.L_28:
        /*0068*/ 	.byte	0x04, 0x17
        /*006a*/ 	.short	(.L_30 - .L_29)
.L_29:
        /*006c*/ 	.word	0x00000000
        /*0070*/ 	.short	0x0007
        /*0072*/ 	.short	0x0028
        /*0074*/ 	.byte	0x00, 0xf0, 0x11, 0x00


	//----- nvinfo : EIATTR_KPARAM_INFO
	.align		4
.L_30:
        /*0078*/ 	.byte	0x04, 0x17
        /*007a*/ 	.short	(.L_32 - .L_31)
.L_31:
        /*007c*/ 	.word	0x00000000
        /*0080*/ 	.short	0x0006
        /*0082*/ 	.short	0x0024
        /*0084*/ 	.byte	0x00, 0xf0, 0x11, 0x00


	//----- nvinfo : EIATTR_KPARAM_INFO
	.align		4
.L_32:
        /*0088*/ 	.byte	0x04, 0x17
        /*008a*/ 	.short	(.L_34 - .L_33)
.L_33:
        /*008c*/ 	.word	0x00000000
        /*0090*/ 	.short	0x0005
        /*0092*/ 	.short	0x0020
        /*0094*/ 	.byte	0x00, 0xf0, 0x11, 0x00


	//----- nvinfo : EIATTR_KPARAM_INFO
	.align		4
.L_34:
        /*0098*/ 	.byte	0x04, 0x17
        /*009a*/ 	.short	(.L_36 - .L_35)
.L_35:
        /*009c*/ 	.word	0x00000000
        /*00a0*/ 	.short	0x0004
        /*00a2*/ 	.short	0x001c
        /*00a4*/ 	.byte	0x00, 0xf0, 0x11, 0x00


	//----- nvinfo : EIATTR_KPARAM_INFO
	.align		4
.L_36:
        /*00a8*/ 	.byte	0x04, 0x17
        /*00aa*/ 	.short	(.L_38 - .L_37)
.L_37:
        /*00ac*/ 	.word	0x00000000
        /*00b0*/ 	.short	0x0003
        /*00b2*/ 	.short	0x0018
        /*00b4*/ 	.byte	0x00, 0xf0, 0x11, 0x00


	//----- nvinfo : EIATTR_KPARAM_INFO
	.align		4
.L_38:
        /*00b8*/ 	.byte	0x04, 0x17
        /*00ba*/ 	.short	(.L_40 - .L_39)
.L_39:
        /*00bc*/ 	.word	0x00000000
        /*00c0*/ 	.short	0x0002
        /*00c2*/ 	.short	0x0010
        /*00c4*/ 	.byte	0x00, 0xf4, 0x21, 0x00


	//----- nvinfo : EIATTR_KPARAM_INFO
	.align		4
.L_40:
        /*00c8*/ 	.byte	0x04, 0x17
        /*00ca*/ 	.short	(.L_42 - .L_41)
.L_41:
        /*00cc*/ 	.word	0x00000000
        /*00d0*/ 	.short	0x0001
        /*00d2*/ 	.short	0x0008
        /*00d4*/ 	.byte	0x00, 0xf4, 0x21, 0x00


	//----- nvinfo : EIATTR_KPARAM_INFO
	.align		4
.L_42:
        /*00d8*/ 	.byte	0x04, 0x17
        /*00da*/ 	.short	(.L_44 - .L_43)
.L_43:
        /*00dc*/ 	.word	0x00000000
        /*00e0*/ 	.short	0x0000
        /*00e2*/ 	.short	0x0000
        /*00e4*/ 	.byte	0x00, 0xf4, 0x21, 0x00


	//----- nvinfo : EIATTR_AT_ENTRY_FRAGMENTS
	.align		4
.L_44:
        /*00e8*/ 	.byte	0x04, 0x4f
        /*00ea*/ 	.short	(.L_46 - .L_45)


	//   ....[0]....
.L_45:
        /*00ec*/ 	.word	0x00000004


	//----- nvinfo : EIATTR_RESERVED_SMEM_USED
	.align		4
.L_46:
        /*00f0*/ 	.byte	0x01, 0x41
	.zero		2


	//----- nvinfo : EIATTR_SPARSE_MMA_MASK
	.align		4
        /*00f4*/ 	.byte	0x03, 0x50
        /*00f6*/ 	.short	0x0000


	//----- nvinfo : EIATTR_TCGEN05_1CTA_USED
	.align		4
        /*00f8*/ 	.byte	0x01, 0x51
	.zero		2


	//----- nvinfo : EIATTR_MAXREG_COUNT
	.align		4
        /*00fc*/ 	.byte	0x03, 0x1b
        /*00fe*/ 	.short	0x00ff


	//----- nvinfo : EIATTR_NUM_BARRIERS
	.align		4
        /*0100*/ 	.byte	0x02, 0x4c
        /*0102*/ 	.byte	0x01
	.zero		1


	//----- nvinfo : EIATTR_INT_WARP_WIDE_INSTR_OFFSETS
	.align		4
        /*0104*/ 	.byte	0x04, 0x31
        /*0106*/ 	.short	(.L_48 - .L_47)


	//   ....[0]....
.L_47:
        /*0108*/ 	.word	0x000034e0


	//   ....[1]....
        /*010c*/ 	.word	0x00003500


	//   ....[2]....
        /*0110*/ 	.word	0x00003600


	//   ....[3]....
        /*0114*/ 	.word	0x0000fea0


	//   ....[4]....
        /*0118*/ 	.word	0x0000fef0


	//----- nvinfo : EIATTR_COOP_GROUP_MASK_REGIDS
	.align		4
.L_48:
        /*011c*/ 	.byte	0x04, 0x29
        /*011e*/ 	.short	(.L_50 - .L_49)


	//   ....[0]....
.L_49:
        /*0120*/ 	.word	0xffffffff


	//   ....[1]....
        /*0124*/ 	.word	0xffffffff


	//   ....[2]....
        /*0128*/ 	.word	0xffffffff


	//   ....[3]....
        /*012c*/ 	.word	0xffffffff


	//----- nvinfo : EIATTR_COOP_GROUP_INSTR_OFFSETS
	.align		4
.L_50:
        /*0130*/ 	.byte	0x04, 0x28
        /*0132*/ 	.short	(.L_52 - .L_51)


	//   ....[0]....
.L_51:
        /*0134*/ 	.word	0x00000060


	//   ....[1]....
        /*0138*/ 	.word	0x00000320


	//   ....[2]....
        /*013c*/ 	.word	0x0000fd30


	//   ....[3]....
        /*0140*/ 	.word	0x0000ffa0


	//----- nvinfo : EIATTR_VRC_CTA_INIT_COUNT
	.align		4
.L_52:
        /*0144*/ 	.byte	0x02, 0x4a
        /*0146*/ 	.byte	0x80
	.zero		1


	//----- nvinfo : EIATTR_MBARRIER_INSTR_OFFSETS
	.align		4
        /*0148*/ 	.byte	0x04, 0x39
        /*014a*/ 	.short	(.L_54 - .L_53)


	//   ....[0]....
.L_53:
        /*014c*/ 	.word	0x000036a0
        /*0150*/ 	.word	0x000000ff
        /*0154*/ 	.word	0x00000000
        /*0158*/ 	.short	0x0100
        /*015a*/ 	.byte	0x0e
	.zero		1


	//   ....[1]....
        /*015c*/ 	.word	0x00003730
        /*0160*/ 	.word	0x000000ff
        /*0164*/ 	.word	0x00034008
        /*0168*/ 	.short	0x0100
        /*016a*/ 	.byte	0x0a
	.zero		1


	//   ....[2]....
        /*016c*/ 	.word	0x0000ab80
        /*0170*/ 	.word	0x000000ff
        /*0174*/ 	.word	0x00000000
        /*0178*/ 	.short	0x010a
        /*017a*/ 	.byte	0x0e
	.zero		1


	//   ....[3]....
        /*017c*/ 	.word	0x0000c690
        /*0180*/ 	.word	0x000000ff
        /*0184*/ 	.word	0x00000000
        /*0188*/ 	.short	0x010a
        /*018a*/ 	.byte	0x0e
	.zero		1


	//   ....[4]....
        /*018c*/ 	.word	0x0000c890
        /*0190*/ 	.word	0x000000ff
        /*0194*/ 	.word	0x00034000
        /*0198*/ 	.short	0x0108
        /*019a*/ 	.byte	0x0a
	.zero		1


	//   ....[5]....
        /*019c*/ 	.word	0x0000ca00
        /*01a0*/ 	.word	0x000000ff
        /*01a4*/ 	.word	0x00034008
        /*01a8*/ 	.short	0x0108
        /*01aa*/ 	.byte	0x0a
	.zero		1


	//   ....[6]....
        /*01ac*/ 	.word	0x0000ffc0
        /*01b0*/ 	.word	0x000000ff
        /*01b4*/ 	.word	0x00000000
        /*01b8*/ 	.short	0x010a
        /*01ba*/ 	.byte	0x0e
	.zero		1


	//   ....[7]....
        /*01bc*/ 	.word	0x0000fff0
        /*01c0*/ 	.word	0x000000ff
        /*01c4*/ 	.word	0x00000000
        /*01c8*/ 	.short	0x010a
        /*01ca*/ 	.byte	0x0e
	.zero		1


	//----- nvinfo : EIATTR_NUM_MBARRIERS
	.align		4
.L_54:
        /*01cc*/ 	.byte	0x03, 0x38
        /*01ce*/ 	.short	0x0002


	//----- nvinfo : EIATTR_EXIT_INSTR_OFFSETS
	.align		4
        /*01d0*/ 	.byte	0x04, 0x1c
        /*01d2*/ 	.short	(.L_56 - .L_55)


	//   ....[0]....
.L_55:
        /*01d4*/ 	.word	0x0000ffb0


	//----- nvinfo : EIATTR_REQNTID
	.align		4
.L_56:
        /*01d8*/ 	.byte	0x04, 0x10
        /*01da*/ 	.short	(.L_58 - .L_57)
.L_57:
        /*01dc*/ 	.word	0x00000080
        /*01e0*/ 	.word	0x00000001
        /*01e4*/ 	.word	0x00000001


	//----- nvinfo : EIATTR_CRS_STACK_SIZE
	.align		4
.L_58:
        /*01e8*/ 	.byte	0x04, 0x1e
        /*01ea*/ 	.short	(.L_60 - .L_59)
.L_59:
        /*01ec*/ 	.word	0x00000000


	//----- nvinfo : EIATTR_CBANK_PARAM_SIZE
	.align		4
.L_60:
        /*01f0*/ 	.byte	0x03, 0x19
        /*01f2*/ 	.short	0x0050


	//----- nvinfo : EIATTR_PARAM_CBANK
	.align		4
        /*01f4*/ 	.byte	0x04, 0x0a
        /*01f6*/ 	.short	(.L_62 - .L_61)
	.align		4
.L_61:
        /*01f8*/ 	.word	index@(.nv.constant0.matmul_kernel)
        /*01fc*/ 	.short	0x0380
        /*01fe*/ 	.short	0x0050


	//----- nvinfo : EIATTR_SW_WAR
	.align		4
.L_62:
        /*0200*/ 	.byte	0x04, 0x36
        /*0202*/ 	.short	(.L_64 - .L_63)
.L_63:
        /*0204*/ 	.word	0x00000008
.L_64:


//--------------------- .nv.compat                --------------------------
	.section	.nv.compat,"",@"SHT_CUDA_COMPAT_INFO"
	.align	4
        /*0000*/ 	.byte	0x02, 0x02, 0x02, 0x00, 0x02, 0x05, 0x05, 0x00, 0x02, 0x03, 0x00, 0x00, 0x02, 0x06, 0x01, 0x00


//--------------------- .nv.callgraph             --------------------------
	.section	.nv.callgraph,"",@"SHT_CUDA_CALLGRAPH"
	.align	4
	.sectionentsize	8
	.align		4
        /*0000*/ 	.word	0x00000000
	.align		4
        /*0004*/ 	.word	0xffffffff
	.align		4
        /*0008*/ 	.word	0x00000000
	.align		4
        /*000c*/ 	.word	0xfffffffe
	.align		4
        /*0010*/ 	.word	0x00000000
	.align		4
        /*0014*/ 	.word	0xfffffffd
	.align		4
        /*0018*/ 	.word	0x00000000
	.align		4
        /*001c*/ 	.word	0xfffffffc


//--------------------- .text.matmul_kernel       --------------------------
	.section	.text.matmul_kernel,"ax",@progbits
	.align	128
        .global         matmul_kernel
        .type           matmul_kernel,@function
        .size           matmul_kernel,(.L_x_21 - matmul_kernel)
        .other          matmul_kernel,@"STO_CUDA_ENTRY STV_DEFAULT"
matmul_kernel:
.text.matmul_kernel:
[----:B------:R-:W1:Y:S01]  /*0000*/  LDC R1, c[0x0][0x37c] ;  /* 0x0000df00ff017b82 */ /* 0x000e620000000800 */
[----:B------:R-:W2:Y:S02]  /*0010*/  S2R R3, SR_TID.X ;  /* 0x0000000000037919 */ /* 0x000ea40000002100 */
[----:B--2---:R-:W-:-:S13]  /*0020*/  ISETP.GE.U32.AND P0, PT, R3, 0x20, PT ;  /* 0x000000200300780c */ /* 0x004fda0003f06070 */
[----:B------:R-:W-:Y:S02]  /*0030*/  VOTEU.ANY UP0, P0 ;  /* 0x0000000000ff7886 */ /* 0x000fe40000000100 */
[----:B-1----:R-:W-:Y:S05]  /*0040*/  BRA.U UP0, `(.L_x_0) ;  /* 0x0000000100b87547 */ /* 0x002fea000b800000 */
[----:B------:R-:W1:Y:S01]  /*0050*/  S2UR UR6, SR_CgaCtaId ;  /* 0x00000000000679c3 */ /* 0x000e620000008800 */
[----:B------:R-:W-:Y:S01]  /*0060*/  NOP ;  /* 0x0000000000007918 */ /* 0x000fe20000000000 */
[----:B------:R-:W-:Y:S02]  /*0070*/  UMOV UR4, 0x40 ;  /* 0x0000004000047882 */ /* 0x000fe40000000000 */
[----:B-1----:R-:W-:-:S09]  /*0080*/  ULEA UR4, UR6, UR4, 0x18 ;  /* 0x0000000406047291 */ /* 0x002fd2000f8ec0ff */
[----:B------:R-:W1:Y:S01]  /*0090*/  LDS.U8 R0, [UR4] ;  /* 0x00000004ff007984 */ /* 0x000e620008000000 */
[----:B------:R-:W-:Y:S02]  /*00a0*/  UMOV UR4, 0x400 ;  /* 0x0000040000047882 */ /* 0x000fe40000000000 */
[----:B------:R-:W-:Y:S01]  /*00b0*/  ULEA UR4, UR6, UR4, 0x18 ;  /* 0x0000000406047291 */ /* 0x000fe2000f8ec0ff */
[----:B-1----:R-:W-:-:S13]  /*00c0*/  ISETP.NE.AND P0, PT, R0, RZ, PT ;  /* 0x000000ff0000720c */ /* 0x002fda0003f05270 */
[----:B------:R-:W-:Y:S05]  /*00d0*/  @P0 BRA `(.L_x_1) ;  /* 0x00000000007c0947 */ /* 0x000fea0003800000 */
[----:B------:R-:W-:-:S13]  /*00e0*/  ELECT P0, URZ, PT ;  /* 0x0000000000ff782f */ /* 0x000fda0003800000 */
[----:B------:R-:W-:Y:S05]  /*00f0*/  @!P0 BRA `(.L_x_2) ;  /* 0x0000000000848947 */ /* 0x000fea0003800000 */
[----:B------:R-:W-:Y:S01]  /*0100*/  UMOV UR5, 0x8 ;  /* 0x0000000800057882 */ /* 0x000fe20000000000 */
[----:B------:R-:W-:Y:S02]  /*0110*/  IMAD.MOV.U32 R7, RZ, RZ, 0x1 ;  /* 0x00000001ff077424 */ /* 0x000fe400078e00ff */
[----:B------:R-:W-:Y:S02]  /*0120*/  IMAD.MOV.U32 R5, RZ, RZ, 0xff ;  /* 0x000000ffff057424 */ /* 0x000fe400078e00ff */
[----:B------:R-:W-:Y:S04]  /*0130*/  DEPBAR.LE SB1, 0x36 ;  /* 0x00009d800000791a */ /* 0x000fe80000000000 */
[----:B------:R-:W1:Y:S02]  /*0140*/  UTCATOMSWS.FIND_AND_SET.ALIGN UP1, UR5, UR5 ;  /* 0x00000005000575e3 */ /* 0x000e640008020800 */
[----:B-1----:R-:W-:-:S04]  /*0150*/  PLOP3.LUT P0, PT, PT, PT, UP1, 0x80, 0x8 ;  /* 0x000000000008781c */ /* 0x002fc80003f0f018 */
[----:B------:R-:W-:-:S04]  /*0160*/  SEL R0, RZ, 0xffffffff, !P0 ;  /* 0xffffffffff007807 */ /* 0x000fc80004000000 */
[----:B------:R-:W-:Y:S01]  /*0170*/  ISETP.NE.AND P0, PT, R0, RZ, PT ;  /* 0x000000ff0000720c */ /* 0x000fe20003f05270 */
[----:B------:R-:W-:-:S12]  /*0180*/  IMAD.U32 R0, RZ, RZ, UR5 ;  /* 0x00000005ff007e24 */ /* 0x000fd8000f8e00ff */
[----:B------:R-:W-:Y:S05]  /*0190*/  @P0 BRA `(.L_x_3) ;  /* 0x0000000000240947 */ /* 0x000fea0003800000 */
.L_x_4:
[----:B------:R-:W-:Y:S05]  /*01a0*/  NANOSLEEP 0x64 ;  /* 0x000000640000795d */ /* 0x000fea0003800000 */
[----:B------:R-:W-:-:S05]  /*01b0*/  UMOV UR5, 0x8 ;  /* 0x0000000800057882 */ /* 0x000fca0000000000 */
[----:B------:R-:W-:Y:S04]  /*01c0*/  DEPBAR.LE SB1, 0x36 ;  /* 0x00009d800000791a */ /* 0x000fe80000000000 */
[----:B------:R-:W1:Y:S02]  /*01d0*/  UTCATOMSWS.FIND_AND_SET.ALIGN UP1, UR5, UR5 ;  /* 0x00000005000575e3 */ /* 0x000e640008020800 */
[----:B-1----:R-:W-:-:S04]  /*01e0*/  PLOP3.LUT P0, PT, PT, PT, UP1, 0x80, 0x8 ;  /* 0x000000000008781c */ /* 0x002fc80003f0f018 */
[----:B------:R-:W-:-:S04]  /*01f0*/  SEL R0, RZ, 0xffffffff, !P0 ;  /* 0xffffffffff007807 */ /* 0x000fc80004000000 */
[----:B------:R-:W-:Y:S01]  /*0200*/  ISETP.NE.AND P0, PT, R0, RZ, PT ;  /* 0x000000ff0000720c */ /* 0x000fe20003f05270 */
[----:B------:R-:W-:-:S12]  /*0210*/  IMAD.U32 R0, RZ, RZ, UR5 ;  /* 0x00000005ff007e24 */ /* 0x000fd8000f8e00ff */
[----:B------:R-:W-:Y:S05]  /*0220*/  @!P0 BRA `(.L_x_4) ;  /* 0xfffffffc00dc8947 */ /* 0x000fea000383ffff */
.L_x_3:
[C---:B------:R-:W-:Y:S01]  /*0230*/  VIADD R4, R0.reuse, 0x10 ;  /* 0x0000001000047836 */ /* 0x040fe20000000000 */
[----:B------:R-:W-:Y:S01]  /*0240*/  UMOV UR5, 0x50 ;  /* 0x0000005000057882 */ /* 0x000fe20000000000 */
[----:B------:R-:W-:Y:S01]  /*0250*/  SHF.L.U32 R2, R5, R0, RZ ;  /* 0x0000000005027219 */ /* 0x000fe200000006ff */
[----:B------:R-:W-:Y:S01]  /*0260*/  ULEA UR5, UR6, UR5, 0x18 ;  /* 0x0000000506057291 */ /* 0x000fe2000f8ec0ff */
[----:B------:R-:W-:Y:S01]  /*0270*/  IMAD.SHL.U32 R0, R0, 0x20, RZ ;  /* 0x0000002000007824 */ /* 0x000fe200078e00ff */
[----:B------:R-:W-:-:S04]  /*0280*/  SHF.L.U32 R5, R7, R4, RZ ;  /* 0x0000000407057219 */ /* 0x000fc800000006ff */
[----:B------:R-:W-:-:S05]  /*0290*/  LOP3.LUT R2, R5, R2, RZ, 0xfc, !PT ;  /* 0x0000000205027212 */ /* 0x000fca00078efcff */
[----:B------:R1:W-:Y:S04]  /*02a0*/  ATOMS.OR RZ, [UR5], R2 ;  /* 0x00000002ffff798c */ /* 0x0003e8000b000005 */
[----:B------:R1:W-:Y:S01]  /*02b0*/  STS [UR4], R0 ;  /* 0x00000000ff007988 */ /* 0x0003e20008000804 */
[----:B------:R-:W-:Y:S05]  /*02c0*/  BRA `(.L_x_2) ;  /* 0x0000000000107947 */ /* 0x000fea0003800000 */
.L_x_1:
[----:B------:R-:W-:Y:S01]  /*02d0*/  IMAD.MOV.U32 R0, RZ, RZ, -0x1 ;  /* 0xffffffffff007424 */ /* 0x000fe200078e00ff */
[----:B------:R-:W-:-:S04]  /*02e0*/  MOV R4, 0x310 ;  /* 0x0000031000047802 */ /* 0x000fc80000000f00 */
[----:B------:R1:W-:Y:S03]  /*02f0*/  STS [UR4], R0 ;  /* 0x00000000ff007988 */ /* 0x0003e60008000804 */
[----:B-1----:R-:W-:Y:S05]  /*0300*/  CALL.REL.NOINC `($__internal_1_$__cuda_sm10x_tcgen05_guardrail_trap_phase_invalid_during_alloc) ;  /* 0x000000fc00507944 */ /* 0x002fea0003c00000 */
.L_x_2:
[----:B------:R-:W-:Y:S05]  /*0310*/  WARPSYNC.ALL ;  /* 0x0000000000007948 */ /* 0x000fea0003800000 */
[----:B------:R-:W-:Y:S01]  /*0320*/  NOP ;  /* 0x0000000000007918 */ /* 0x000fe20000000000 */
.L_x_0:
[----:B------:R-:W2:Y:S01]  /*0330*/  LDC.64 R56, c[0x0][0x398] ;  /* 0x0000e600ff387b82 */ /* 0x000ea20000000a00 */
[----:B------:R-:W3:Y:S01]  /*0340*/  S2R R7, SR_CTAID.X ;  /* 0x0000000000077919 */ /* 0x000ee20000002500 */
[----:B------:R-:W-:Y:S01]  /*0350*/  LOP3.LUT R38, R3, 0x7f, RZ, 0xc0, !PT ;  /* 0x0000007f03267812 */ /* 0x000fe200078ec0ff */
[----:B------:R-:W-:Y:S01]  /*0360*/  UMOV UR10, 0x400 ;  /* 0x00000400000a7882 */ /* 0x000fe20000000000 */
[----:B------:R-:W4:Y:S03]  /*0370*/  LDCU UR14, c[0x0][0x3a4] ;  /* 0x00007480ff0e77ac */ /* 0x000f260008000800 */
[----:B------:R-:W-:Y:S01]  /*0380*/  IMAD.SHL.U32 R36, R38, 0x4, RZ ;  /* 0x0000000426247824 */ /* 0x000fe200078e00ff */
[----:B------:R-:W5:Y:S01]  /*0390*/  S2UR UR11, SR_CgaCtaId ;  /* 0x00000000000b79c3 */ /* 0x000f620000008800 */
[----:B------:R-:W1:Y:S01]  /*03a0*/  LDCU.64 UR8, c[0x0][0x3a8] ;  /* 0x00007500ff0877ac */ /* 0x000e620008000a00 */
[----:B------:R-:W1:Y:S06]  /*03b0*/  LDCU UR18, c[0x0][0x3b0] ;  /* 0x00007600ff1277ac */ /* 0x000e6c0008000800 */
[----:B------:R-:W4:Y:S01]  /*03c0*/  LDC R98, c[0x0][0x3a0] ;  /* 0x0000e800ff627b82 */ /* 0x000f220000000800 */
[----:B------:R-:W1:Y:S01]  /*03d0*/  LDCU.128 UR4, c[0x0][0x380] ;  /* 0x00007000ff0477ac */ /* 0x000e620008000c00 */
[----:B------:R-:W-:Y:S01]  /*03e0*/  UMOV UR12, 0x1 ;  /* 0x00000001000c7882 */ /* 0x000fe20000000000 */
[----:B------:R-:W1:Y:S02]  /*03f0*/  LDCU.64 UR16, c[0x0][0x358] ;  /* 0x00006b00ff1077ac */ /* 0x000e640008000a00 */
[----:B-12---:R-:W-:Y:S01]  /*0400*/  VIADD R0, R57, 0x7f ;  /* 0x0000007f39007836 */ /* 0x006fe20000000000 */
[----:B------:R-:W-:-:S02]  /*0410*/  USHF.L.U32 UR47, UR8, 0x1, URZ ;  /* 0x00000001082f7899 */ /* 0x000fc400080006ff */
[----:B------:R-:W-:Y:S02]  /*0420*/  IMAD.U32 R42, RZ, RZ, UR8 ;  /* 0x00000008ff2a7e24 */ /* 0x000fe4000f8e00ff */
[----:B------:R-:W-:Y:S01]  /*0430*/  SHF.R.S32.HI R5, RZ, 0x1f, R0 ;  /* 0x0000001fff057819 */ /* 0x000fe20000011400 */
[----:B------:R-:W-:Y:S02]  /*0440*/  UIMAD UR46, UR8, 0x3, URZ ;  /* 0x00000003082e78a4 */ /* 0x000fe4000f8e02ff */
[----:B-----5:R-:W-:Y:S01]  /*0450*/  ULEA UR10, UR11, UR10, 0x18 ;  /* 0x0000000a0b0a7291 */ /* 0x020fe2000f8ec0ff */
[----:B------:R-:W-:Y:S01]  /*0460*/  LEA.HI R5, R5, R0, RZ, 0x7 ;  /* 0x0000000005057211 */ /* 0x000fe200078f38ff */
[----:B------:R-:W-:Y:S01]  /*0470*/  BAR.SYNC.DEFER_BLOCKING 0x0 ;  /* 0x0000000000007b1d */ /* 0x000fe20000010000 */
[----:B---3--:R-:W-:Y:S01]  /*0480*/  IABS R8, R7 ;  /* 0x0000000700087213 */ /* 0x008fe20000000000 */
[----:B------:R-:W-:Y:S01]  /*0490*/  USHF.L.U32 UR45, UR8, 0x2, URZ ;  /* 0x00000002082d7899 */ /* 0x000fe200080006ff */
[----:B------:R-:W-:Y:S01]  /*04a0*/  SHF.R.S32.HI R5, RZ, 0x7, R5 ;  /* 0x00000007ff057819 */ /* 0x000fe20000011405 */
[----:B------:R-:W-:Y:S01]  /*04b0*/  UIMAD UR44, UR8, 0x5, URZ ;  /* 0x00000005082c78a4 */ /* 0x000fe2000f8e02ff */
[----:B------:R-:W-:Y:S01]  /*04c0*/  IMAD.U32 R44, RZ, RZ, UR47 ;  /* 0x0000002fff2c7e24 */ /* 0x000fe2000f8e00ff */
[----:B------:R-:W-:Y:S01]  /*04d0*/  UIMAD UR43, UR8, 0x6, URZ ;  /* 0x00000006082b78a4 */ /* 0x000fe2000f8e02ff */
[----:B------:R-:W-:Y:S01]  /*04e0*/  IMAD.U32 R46, RZ, RZ, UR46 ;  /* 0x0000002eff2e7e24 */ /* 0x000fe2000f8e00ff */
[----:B------:R-:W-:Y:S01]  /*04f0*/  UIMAD UR42, UR8, 0x7, URZ ;  /* 0x00000007082a78a4 */ /* 0x000fe2000f8e02ff */
[----:B------:R-:W-:Y:S01]  /*0500*/  IMAD.SHL.U32 R2, R5, 0x8, RZ ;  /* 0x0000000805027824 */ /* 0x000fe200078e00ff */
[----:B------:R-:W-:Y:S01]  /*0510*/  USHF.L.U32 UR41, UR8, 0x3, URZ ;  /* 0x0000000308297899 */ /* 0x000fe200080006ff */
[----:B------:R-:W-:Y:S01]  /*0520*/  IMAD.U32 R48, RZ, RZ, UR45 ;  /* 0x0000002dff307e24 */ /* 0x000fe2000f8e00ff */
[----:B------:R-:W-:Y:S01]  /*0530*/  UIMAD UR40, UR8, 0x9, URZ ;  /* 0x00000009082878a4 */ /* 0x000fe2000f8e02ff */
[----:B------:R-:W-:Y:S01]  /*0540*/  IMAD.U32 R50, RZ, RZ, UR44 ;  /* 0x0000002cff327e24 */ /* 0x000fe2000f8e00ff */
[-C--:B------:R-:W-:Y:S01]  /*0550*/  IABS R9, R2.reuse ;  /* 0x0000000200097213 */ /* 0x080fe20000000000 */
[----:B------:R-:W-:Y:S01]  /*0560*/  UIMAD UR39, UR8, 0xa, URZ ;  /* 0x0000000a082778a4 */ /* 0x000fe2000f8e02ff */
[----:B------:R-:W-:Y:S01]  /*0570*/  IABS R10, R2 ;  /* 0x00000002000a7213 */ /* 0x000fe20000000000 */
[----:B------:R-:W-:Y:S01]  /*0580*/  UIMAD UR38, UR8, 0xb, URZ ;  /* 0x0000000b082678a4 */ /* 0x000fe2000f8e02ff */
[----:B------:R-:W1:Y:S01]  /*0590*/  I2F.RP R0, R9 ;  /* 0x0000000900007306 */ /* 0x000e620000209400 */
[----:B------:R-:W-:Y:S01]  /*05a0*/  UIMAD UR37, UR8, 0xc, URZ ;  /* 0x0000000c082578a4 */ /* 0x000fe2000f8e02ff */
[----:B------:R-:W-:Y:S01]  /*05b0*/  IMAD.U32 R52, RZ, RZ, UR43 ;  /* 0x0000002bff347e24 */ /* 0x000fe2000f8e00ff */
[----:B------:R-:W-:Y:S01]  /*05c0*/  UIMAD UR36, UR8, 0xd, URZ ;  /* 0x0000000d082478a4 */ /* 0x000fe2000f8e02ff */
[----:B------:R-:W-:Y:S01]  /*05d0*/  IMAD.U32 R54, RZ, RZ, UR42 ;  /* 0x0000002aff367e24 */ /* 0x000fe2000f8e00ff */
[----:B------:R-:W-:Y:S01]  /*05e0*/  UIMAD UR35, UR8, 0xe, URZ ;  /* 0x0000000e082378a4 */ /* 0x000fe2000f8e02ff */
[----:B------:R-:W2:Y:S01]  /*05f0*/  LDS R12, [UR10] ;  /* 0x0000000aff0c7984 */ /* 0x000ea20008000800 */
[----:B------:R-:W-:Y:S01]  /*0600*/  UIMAD UR34, UR8, 0xf, URZ ;  /* 0x0000000f082278a4 */ /* 0x000fe2000f8e02ff */
[C---:B------:R-:W-:Y:S01]  /*0610*/  IMAD R119, R42.reuse, 0x24, RZ ;  /* 0x000000242a777824 */ /* 0x040fe200078e02ff */
[----:B------:R-:W-:Y:S01]  /*0620*/  USHF.L.U32 UR33, UR8, 0x4, URZ ;  /* 0x0000000408217899 */ /* 0x000fe200080006ff */
[----:B------:R-:W-:Y:S01]  /*0630*/  IMAD.U32 R58, RZ, RZ, UR40 ;  /* 0x00000028ff3a7e24 */ /* 0x000fe2000f8e00ff */
[----:B------:R-:W-:Y:S01]  /*0640*/  UIMAD UR32, UR8, 0x11, URZ ;  /* 0x00000011082078a4 */ /* 0x000fe2000f8e02ff */
[C---:B------:R-:W-:Y:S01]  /*0650*/  IMAD R115, R42.reuse, 0x28, RZ ;  /* 0x000000282a737824 */ /* 0x040fe200078e02ff */
[----:B------:R-:W-:Y:S01]  /*0660*/  UIMAD UR31, UR8, 0x12, URZ ;  /* 0x00000012081f78a4 */ /* 0x000fe2000f8e02ff */
[----:B------:R-:W-:Y:S01]  /*0670*/  IMAD.U32 R60, RZ, RZ, UR39 ;  /* 0x00000027ff3c7e24 */ /* 0x000fe2000f8e00ff */
[----:B-1----:R-:W1:Y:S01]  /*0680*/  MUFU.RCP R0, R0 ;  /* 0x0000000000007308 */ /* 0x002e620000001000 */
[----:B------:R-:W-:Y:S01]  /*0690*/  UIMAD UR30, UR8, 0x13, URZ ;  /* 0x00000013081e78a4 */ /* 0x000fe2000f8e02ff */
[C---:B------:R-:W-:Y:S01]  /*06a0*/  IMAD R117, R42.reuse, 0x2c, RZ ;  /* 0x0000002c2a757824 */ /* 0x040fe200078e02ff */
[----:B------:R-:W-:Y:S01]  /*06b0*/  UIMAD UR53, UR8, 0x14, URZ ;  /* 0x00000014083578a4 */ /* 0x000fe2000f8e02ff */
[----:B------:R-:W-:Y:S01]  /*06c0*/  IMAD.U32 R62, RZ, RZ, UR38 ;  /* 0x00000026ff3e7e24 */ /* 0x000fe2000f8e00ff */
        /* <DEDUP_REMOVED lines=9> */
[----:B------:R-:W-:Y:S01]  /*0760*/  IMAD R125, R42, 0x38, RZ ;  /* 0x000000382a7d7824 */ /* 0x000fe200078e02ff */
[----:B------:R-:W-:Y:S01]  /*0770*/  UIMAD UR58, UR8, 0x1a, URZ ;  /* 0x0000001a083a78a4 */ /* 0x000fe2000f8e02ff */
[----:B------:R-:W-:Y:S01]  /*0780*/  IMAD.U32 R68, RZ, RZ, UR35 ;  /* 0x00000023ff447e24 */ /* 0x000fe2000f8e00ff */
[----:B------:R-:W-:Y:S01]  /*0790*/  UIMAD UR57, UR8, 0x1b, URZ ;  /* 0x0000001b083978a4 */ /* 0x000fe2000f8e02ff */
[----:B-1----:R-:W-:Y:S01]  /*07a0*/  VIADD R4, R0, 0xffffffe ;  /* 0x0ffffffe00047836 */ /* 0x002fe20000000000 */
[----:B------:R-:W-:Y:S01]  /*07b0*/  UIMAD UR56, UR8, 0x1c, URZ ;  /* 0x0000001c083878a4 */ /* 0x000fe2000f8e02ff */
[----:B------:R-:W-:Y:S01]  /*07c0*/  IMAD.MOV R0, RZ, RZ, -R10 ;  /* 0x000000ffff007224 */ /* 0x000fe200078e0a0a */
[----:B------:R-:W-:Y:S01]  /*07d0*/  IABS R10, R56 ;  /* 0x00000038000a7213 */ /* 0x000fe20000000000 */
[----:B------:R1:W3:Y:S01]  /*07e0*/  F2I.FTZ.U32.TRUNC.NTZ R5, R4 ;  /* 0x0000000400057305 */ /* 0x0002e2000021f000 */
[C---:B------:R-:W-:Y:S01]  /*07f0*/  IMAD R129, R42.reuse, 0x3c, RZ ;  /* 0x0000003c2a817824 */ /* 0x040fe200078e02ff */
[----:B------:R-:W-:Y:S01]  /*0800*/  UIMAD UR55, UR8, 0x1d, URZ ;  /* 0x0000001d083778a4 */ /* 0x000fe2000f8e02ff */
[----:B------:R-:W-:Y:S01]  /*0810*/  IMAD.U32 R70, RZ, RZ, UR34 ;  /* 0x00000022ff467e24 */ /* 0x000fe2000f8e00ff */
[----:B------:R-:W-:Y:S01]  /*0820*/  UIMAD UR54, UR8, 0x1e, URZ ;  /* 0x0000001e083678a4 */ /* 0x000fe2000f8e02ff */
[----:B------:R-:W-:Y:S01]  /*0830*/  IMAD.U32 R72, RZ, RZ, UR33 ;  /* 0x00000021ff487e24 */ /* 0x000fe2000f8e00ff */
[----:B------:R-:W-:Y:S01]  /*0840*/  UIMAD UR64, UR8, 0x1f, URZ ;  /* 0x0000001f084078a4 */ /* 0x000fe2000f8e02ff */
[----:B------:R-:W-:-:S02]  /*0850*/  IMAD R131, R42, 0x44, RZ ;  /* 0x000000442a837824 */ /* 0x000fc400078e02ff */
[----:B-1----:R-:W-:Y:S01]  /*0860*/  IMAD.MOV.U32 R4, RZ, RZ, RZ ;  /* 0x000000ffff047224 */ /* 0x002fe200078e00ff */
[----:B--2---:R-:W-:Y:S01]  /*0870*/  R2UR UR15, R12 ;  /* 0x000000000c0f72ca */ /* 0x004fe200000e0000 */
[----:B------:R-:W-:Y:S02]  /*0880*/  IMAD.U32 R74, RZ, RZ, UR32 ;  /* 0x00000020ff4a7e24 */ /* 0x000fe4000f8e00ff */
[----:B------:R-:W-:Y:S02]  /*0890*/  IMAD R133, R42, 0x48, RZ ;  /* 0x000000482a857824 */ /* 0x000fe400078e02ff */
[----:B---3--:R-:W-:Y:S02]  /*08a0*/  IMAD.MOV R6, RZ, RZ, -R5 ;  /* 0x000000ffff067224 */ /* 0x008fe400078e0a05 */
[----:B------:R-:W-:Y:S02]  /*08b0*/  IMAD.U32 R76, RZ, RZ, UR31 ;  /* 0x0000001fff4c7e24 */ /* 0x000fe4000f8e00ff */
[----:B------:R-:W-:-:S02]  /*08c0*/  IMAD R11, R6, R9, RZ ;  /* 0x00000009060b7224 */ /* 0x000fc400078e02ff */
[----:B------:R-:W-:Y:S02]  /*08d0*/  IMAD.MOV.U32 R6, RZ, RZ, R8 ;  /* 0x000000ffff067224 */ /* 0x000fe400078e0008 */
[----:B------:R-:W-:-:S04]  /*08e0*/  IMAD.HI.U32 R5, R5, R11, R4 ;  /* 0x0000000b05057227 */ /* 0x000fc800078e0004 */
[----:B------:R-:W-:Y:S02]  /*08f0*/  IMAD R135, R42, 0x4c, RZ ;  /* 0x0000004c2a877824 */ /* 0x000fe400078e02ff */
[----:B------:R-:W-:-:S04]  /*0900*/  IMAD.HI.U32 R5, R5, R6, RZ ;  /* 0x0000000605057227 */ /* 0x000fc800078e00ff */
[----:B------:R-:W-:Y:S02]  /*0910*/  IMAD R0, R5, R0, R6 ;  /* 0x0000000005007224 */ /* 0x000fe400078e0206 */
[----:B------:R-:W-:Y:S02]  /*0920*/  IMAD.U32 R78, RZ, RZ, UR30 ;  /* 0x0000001eff4e7e24 */ /* 0x000fe4000f8e00ff */
[C---:B------:R-:W-:Y:S01]  /*0930*/  IMAD R137, R42.reuse, 0x50, RZ ;  /* 0x000000502a897824 */ /* 0x040fe200078e02ff */
[----:B------:R-:W-:Y:S01]  /*0940*/  BAR.SYNC.DEFER_BLOCKING 0x0 ;  /* 0x0000000000007b1d */ /* 0x000fe20000010000 */
[----:B------:R-:W-:Y:S01]  /*0950*/  ISETP.GT.U32.AND P1, PT, R9, R0, PT ;  /* 0x000000000900720c */ /* 0x000fe20003f24070 */
[----:B------:R-:W-:Y:S02]  /*0960*/  IMAD.U32 R80, RZ, RZ, UR53 ;  /* 0x00000035ff507e24 */ /* 0x000fe4000f8e00ff */
[----:B------:R-:W-:Y:S02]  /*0970*/  IMAD R139, R42, 0x54, RZ ;  /* 0x000000542a8b7824 */ /* 0x000fe400078e02ff */
[----:B------:R-:W-:-:S08]  /*0980*/  IMAD.U32 R82, RZ, RZ, UR63 ;  /* 0x0000003fff527e24 */ /* 0x000fd0000f8e00ff */
[----:B------:R-:W-:Y:S02]  /*0990*/  @!P1 IMAD.IADD R0, R0, 0x1, -R9 ;  /* 0x0000000100009824 */ /* 0x000fe400078e0a09 */
[----:B------:R-:W-:Y:S01]  /*09a0*/  @!P1 VIADD R5, R5, 0x1 ;  /* 0x0000000105059836 */ /* 0x000fe20000000000 */
[----:B------:R-:W-:Y:S02]  /*09b0*/  ISETP.NE.AND P1, PT, R2, RZ, PT ;  /* 0x000000ff0200720c */ /* 0x000fe40003f25270 */
[----:B------:R-:W-:Y:S02]  /*09c0*/  ISETP.GE.U32.AND P0, PT, R0, R9, PT ;  /* 0x000000090000720c */ /* 0x000fe40003f06070 */
[----:B------:R-:W-:-:S04]  /*09d0*/  LOP3.LUT R0, R7, R2, RZ, 0x3c, !PT ;  /* 0x0000000207007212 */ /* 0x000fc800078e3cff */
[----:B------:R-:W-:Y:S01]  /*09e0*/  ISETP.GE.AND P2, PT, R0, RZ, PT ;  /* 0x000000ff0000720c */ /* 0x000fe20003f46270 */
[----:B------:R-:W-:-:S06]  /*09f0*/  VIADD R0, R56, 0x7f ;  /* 0x0000007f38007836 */ /* 0x000fcc0000000000 */
[----:B------:R-:W-:-:S04]  /*0a00*/  @P0 VIADD R5, R5, 0x1 ;  /* 0x0000000105050836 */ /* 0x000fc80000000000 */
[----:B------:R-:W-:Y:S01]  /*0a10*/  IMAD.MOV.U32 R4, RZ, RZ, R5 ;  /* 0x000000ffff047224 */ /* 0x000fe200078e0005 */
[----:B------:R-:W-:-:S03]  /*0a20*/  SHF.R.S32.HI R5, RZ, 0x1f, R0 ;  /* 0x0000001fff057819 */ /* 0x000fc60000011400 */
[----:B------:R-:W-:Y:S01]  /*0a30*/  @!P2 IMAD.MOV R4, RZ, RZ, -R4 ;  /* 0x000000ffff04a224 */ /* 0x000fe200078e0a04 */
[----:B------:R-:W-:Y:S02]  /*0a40*/  @!P1 LOP3.LUT R4, RZ, R2, RZ, 0x33, !PT ;  /* 0x00000002ff049212 */ /* 0x000fe400078e33ff */
[----:B------:R-:W-:-:S03]  /*0a50*/  LEA.HI R5, R5, R0, RZ, 0x7 ;  /* 0x0000000005057211 */ /* 0x000fc600078f38ff */
[----:B------:R-:W-:Y:S02]  /*0a60*/  IMAD.SHL.U32 R37, R4, 0x8, RZ ;  /* 0x0000000804257824 */ /* 0x000fe400078e00ff */
[----:B------:R-:W-:-:S03]  /*0a70*/  IMAD.MOV R4, RZ, RZ, -R4 ;  /* 0x000000ffff047224 */ /* 0x000fc600078e0a04 */
[----:B------:R-:W-:Y:S01]  /*0a80*/  LEA.HI.SX32 R5, R5, -R37, 0x19 ;  /* 0x8000002505057211 */ /* 0x000fe200078fcaff */
[----:B------:R-:W-:Y:S02]  /*0a90*/  IMAD R8, R2, R4, R7 ;  /* 0x0000000402087224 */ /* 0x000fe400078e0207 */
[----:B------:R-:W-:Y:S01]  /*0aa0*/  IMAD.MOV.U32 R4, RZ, RZ, RZ ;  /* 0x000000ffff047224 */ /* 0x000fe200078e00ff */
[----:B------:R-:W-:Y:S02]  /*0ab0*/  VIMNMX R13, PT, PT, R5, 0x8, PT ;  /* 0x00000008050d7848 */ /* 0x000fe40003fe0100 */
[----:B------:R-:W-:Y:S02]  /*0ac0*/  IABS R11, R8 ;  /* 0x00000008000b7213 */ /* 0x000fe40000000000 */
[----:B------:R-:W-:-:S04]  /*0ad0*/  IABS R9, R13 ;  /* 0x0000000d00097213 */ /* 0x000fc80000000000 */
[----:B------:R-:W1:Y:S08]  /*0ae0*/  I2F.RP R0, R9 ;  /* 0x0000000900007306 */ /* 0x000e700000209400 */
[----:B-1----:R-:W1:Y:S02]  /*0af0*/  MUFU.RCP R0, R0 ;  /* 0x0000000000007308 */ /* 0x002e640000001000 */
[----:B-1----:R-:W-:-:S06]  /*0b00*/  VIADD R5, R0, 0xffffffe ;  /* 0x0ffffffe00057836 */ /* 0x002fcc0000000000 */
[----:B------:R-:W1:Y:S02]  /*0b10*/  F2I.FTZ.U32.TRUNC.NTZ R5, R5 ;  /* 0x0000000500057305 */ /* 0x000e64000021f000 */
[----:B-1----:R-:W-:-:S04]  /*0b20*/  IMAD.MOV R6, RZ, RZ, -R5 ;  /* 0x000000ffff067224 */ /* 0x002fc800078e0a05 */
[----:B------:R-:W-:-:S04]  /*0b30*/  IMAD.MOV.U32 R2, RZ, RZ, R6 ;  /* 0x000000ffff027224 */ /* 0x000fc800078e0006 */
[----:B------:R-:W-:Y:S01]  /*0b40*/  IMAD R7, R2, R9, RZ ;  /* 0x0000000902077224 */ /* 0x000fe200078e02ff */
[----:B------:R-:W-:-:S03]  /*0b50*/  IABS R2, R13 ;  /* 0x0000000d00027213 */ /* 0x000fc60000000000 */
[----:B------:R-:W-:Y:S02]  /*0b60*/  IMAD.HI.U32 R4, R5, R7, R4 ;  /* 0x0000000705047227 */ /* 0x000fe400078e0004 */
[----:B------:R-:W1:Y:S02]  /*0b70*/  I2F.RP R5, R10 ;  /* 0x0000000a00057306 */ /* 0x000e640000209400 */
[----:B------:R-:W-:Y:S01]  /*0b80*/  IMAD.MOV R0, RZ, RZ, -R2 ;  /* 0x000000ffff007224 */ /* 0x000fe200078e0a02 */
[----:B------:R-:W-:Y:S01]  /*0b90*/  IABS R2, R57 ;  /* 0x0000003900027213 */ /* 0x000fe20000000000 */
[----:B------:R-:W-:-:S04]  /*0ba0*/  IMAD.HI.U32 R4, R4, R11, RZ ;  /* 0x0000000b04047227 */ /* 0x000fc800078e00ff */
[----:B------:R-:W-:Y:S01]  /*0bb0*/  IMAD R0, R4, R0, R11 ;  /* 0x0000000004007224 */ /* 0x000fe200078e020b */
[----:B------:R-:W2:Y:S04]  /*0bc0*/  I2F.RP R6, R2 ;  /* 0x0000000200067306 */ /* 0x000ea80000209400 */
[----:B------:R-:W-:-:S04]  /*0bd0*/  ISETP.GT.U32.AND P1, PT, R9, R0, PT ;  /* 0x000000000900720c */ /* 0x000fc80003f24070 */
[----:B-1----:R-:W-:Y:S08]  /*0be0*/  MUFU.RCP R5, R5 ;  /* 0x0000000500057308 */ /* 0x002ff00000001000 */
[----:B--2---:R-:W1:Y:S01]  /*0bf0*/  MUFU.RCP R6, R6 ;  /* 0x0000000600067308 */ /* 0x004e620000001000 */
[----:B------:R-:W-:Y:S02]  /*0c00*/  @!P1 IMAD.IADD R0, R0, 0x1, -R9 ;  /* 0x0000000100009824 */ /* 0x000fe400078e0a09 */
[----:B------:R-:W-:Y:S01]  /*0c10*/  @!P1 VIADD R4, R4, 0x1 ;  /* 0x0000000104049836 */ /* 0x000fe20000000000 */
[----:B------:R-:W-:-:S02]  /*0c20*/  ISETP.NE.AND P1, PT, R13, RZ, PT ;  /* 0x000000ff0d00720c */ /* 0x000fc40003f25270 */
[----:B------:R-:W-:Y:S02]  /*0c30*/  ISETP.GE.U32.AND P0, PT, R0, R9, PT ;  /* 0x000000090000720c */ /* 0x000fe40003f06070 */
[----:B------:R-:W-:-:S04]  /*0c40*/  LOP3.LUT R0, R8, R13, RZ, 0x3c, !PT ;  /* 0x0000000d08007212 */ /* 0x000fc800078e3cff */
[----:B------:R-:W-:Y:S01]  /*0c50*/  ISETP.GE.AND P2, PT, R0, RZ, PT ;  /* 0x000000ff0000720c */ /* 0x000fe20003f46270 */
[----:B-1----:R-:W-:-:S06]  /*0c60*/  VIADD R7, R6, 0xffffffe ;  /* 0x0ffffffe06077836 */ /* 0x002fcc0000000000 */
[----:B------:R-:W-:-:S04]  /*0c70*/  @P0 VIADD R4, R4, 0x1 ;  /* 0x0000000104040836 */ /* 0x000fc80000000000 */
[----:B------:R-:W-:Y:S01]  /*0c80*/  IMAD.MOV.U32 R11, RZ, RZ, R4 ;  /* 0x000000ffff0b7224 */ /* 0x000fe200078e0004 */
[----:B------:R-:W-:Y:S01]  /*0c90*/  F2I.FTZ.U32.TRUNC.NTZ R7, R7 ;  /* 0x0000000700077305 */ /* 0x000fe2000021f000 */
[----:B------:R-:W-:Y:S02]  /*0ca0*/  VIADD R4, R5, 0xffffffe ;  /* 0x0ffffffe05047836 */ /* 0x000fe40000000000 */
[----:B------:R-:W-:Y:S01]  /*0cb0*/  @!P2 IMAD.MOV R11, RZ, RZ, -R11 ;  /* 0x000000ffff0ba224 */ /* 0x000fe200078e0a0b */
[----:B------:R-:W-:-:S04]  /*0cc0*/  @!P1 LOP3.LUT R11, RZ, R13, RZ, 0x33, !PT ;  /* 0x0000000dff0b9212 */ /* 0x000fc800078e33ff */
[----:B------:R1:W2:Y:S01]  /*0cd0*/  F2I.FTZ.U32.TRUNC.NTZ R5, R4 ;  /* 0x0000000400057305 */ /* 0x0002a2000021f000 */
[----:B------:R-:W-:-:S04]  /*0ce0*/  IMAD.MOV R0, RZ, RZ, -R11 ;  /* 0x000000ffff007224 */ /* 0x000fc800078e0a0b */
[----:B------:R-:W-:Y:S01]  /*0cf0*/  IMAD R0, R13, R0, R8 ;  /* 0x000000000d007224 */ /* 0x000fe200078e0208 */
[----:B------:R-:W-:-:S03]  /*0d00*/  SHF.R.U32.HI R13, RZ, 0x5, R3 ;  /* 0x00000005ff0d7819 */ /* 0x000fc60000011603 */
[----:B------:R-:W-:Y:S01]  /*0d10*/  IMAD.IADD R37, R37, 0x1, R0 ;  /* 0x0000000125257824 */ /* 0x000fe200078e0200 */
[----:B------:R-:W-:Y:S01]  /*0d20*/  SHF.R.U32.HI R0, RZ, 0x5, R3 ;  /* 0x00000005ff007819 */ /* 0x000fe20000011603 */
[----:B-1----:R-:W-:Y:S01]  /*0d30*/  IMAD.MOV.U32 R4, RZ, RZ, RZ ;  /* 0x000000ffff047224 */ /* 0x002fe200078e00ff */
[----:B------:R-:W-:Y:S01]  /*0d40*/  R2UR UR13, R13 ;  /* 0x000000000d0d72ca */ /* 0x000fe200000e0000 */
[----:B------:R-:W-:Y:S02]  /*0d50*/  IMAD R37, R37, 0x80, R38 ;  /* 0x0000008025257824 */ /* 0x000fe400078e0226 */
[----:B--2---:R-:W-:-:S03]  /*0d60*/  IMAD.MOV R9, RZ, RZ, -R5 ;  /* 0x000000ffff097224 */ /* 0x004fc600078e0a05 */
[----:B------:R-:W-:Y:S01]  /*0d70*/  IABS R6, R37 ;  /* 0x0000002500067213 */ /* 0x000fe20000000000 */
[----:B------:R-:W-:-:S04]  /*0d80*/  IMAD R9, R9, R10, RZ ;  /* 0x0000000a09097224 */ /* 0x000fc800078e02ff */
[----:B------:R-:W-:Y:S01]  /*0d90*/  IMAD.HI.U32 R4, R5, R9, R4 ;  /* 0x0000000905047227 */ /* 0x000fe200078e0004 */
[----:B------:R-:W-:-:S03]  /*0da0*/  SGXT.U32 R5, R0, 0x2 ;  /* 0x000000020005781a */ /* 0x000fc60000000000 */
[----:B------:R-:W-:Y:S02]  /*0db0*/  IMAD.MOV.U32 R9, RZ, RZ, R6 ;  /* 0x000000ffff097224 */ /* 0x000fe400078e0006 */
[----:B------:R-:W-:Y:S02]  /*0dc0*/  IMAD.SHL.U32 R0, R11, 0x80, RZ ;  /* 0x000000800b007824 */ /* 0x000fe400078e00ff */
[----:B------:R-:W-:-:S03]  /*0dd0*/  IMAD.HI.U32 R4, R4, R9, RZ ;  /* 0x0000000904047227 */ /* 0x000fc600078e00ff */
[----:B------:R-:W-:Y:S01]  /*0de0*/  LOP3.LUT R8, R0, R5, RZ, 0xfc, !PT ;  /* 0x0000000500087212 */ /* 0x000fe200078efcff */
[----:B------:R-:W-:Y:S02]  /*0df0*/  IMAD.MOV R4, RZ, RZ, -R4 ;  /* 0x000000ffff047224 */ /* 0x000fe400078e0a04 */
[----:B------:R-:W-:Y:S01]  /*0e00*/  IMAD.MOV R6, RZ, RZ, -R7 ;  /* 0x000000ffff067224 */ /* 0x000fe200078e0a07 */
[----:B------:R-:W-:Y:S01]  /*0e10*/  IABS R13, R8 ;  /* 0x00000008000d7213 */ /* 0x000fe20000000000 */
[----:B------:R-:W-:Y:S01]  /*0e20*/  IMAD R5, R10, R4, R9 ;  /* 0x000000040a057224 */ /* 0x000fe200078e0209 */
[----:B------:R-:W-:Y:S01]  /*0e30*/  LOP3.LUT R14, R8, 0x4, RZ, 0xfc, !PT ;  /* 0x00000004080e7812 */ /* 0x000fe200078efcff */
[----:B------:R-:W-:Y:S01]  /*0e40*/  IMAD.MOV.U32 R11, RZ, RZ, R6 ;  /* 0x000000ffff0b7224 */ /* 0x000fe200078e0006 */
[----:B------:R-:W-:Y:S01]  /*0e50*/  LOP3.LUT R4, R3, 0x60, RZ, 0xc0, !PT ;  /* 0x0000006003047812 */ /* 0x000fe200078ec0ff */
[----:B------:R-:W-:Y:S01]  /*0e60*/  IMAD.MOV.U32 R6, RZ, RZ, RZ ;  /* 0x000000ffff067224 */ /* 0x000fe200078e00ff */
[----:B------:R-:W-:Y:S01]  /*0e70*/  ISETP.GT.U32.AND P0, PT, R10, R5, PT ;  /* 0x000000050a00720c */ /* 0x000fe20003f04070 */
[----:B------:R-:W-:Y:S01]  /*0e80*/  IMAD R11, R11, R2, RZ ;  /* 0x000000020b0b7224 */ /* 0x000fe200078e02ff */
[----:B------:R-:W-:-:S02]  /*0e90*/  LOP3.LUT R18, R8, 0x7c, RZ, 0xfc, !PT ;  /* 0x0000007c08127812 */ /* 0x000fc400078efcff */
[----:B------:R-:W-:Y:S01]  /*0ea0*/  SHF.R.U32.HI R9, RZ, 0x1, R4 ;  /* 0x00000001ff097819 */ /* 0x000fe20000011604 */
[----:B------:R-:W-:Y:S01]  /*0eb0*/  IMAD.HI.U32 R6, R7, R11, R6 ;  /* 0x0000000b07067227 */ /* 0x000fe200078e0006 */
[----:B------:R-:W-:Y:S02]  /*0ec0*/  IABS R15, R18 ;  /* 0x00000012000f7213 */ /* 0x000fe40000000000 */
[----:B------:R-:W-:Y:S01]  /*0ed0*/  LOP3.LUT R16, R8, 0x8, RZ, 0xfc, !PT ;  /* 0x0000000808107812 */ /* 0x000fe200078efcff */
[----:B------:R-:W-:Y:S01]  /*0ee0*/  IMAD.MOV.U32 R11, RZ, RZ, R13 ;  /* 0x000000ffff0b7224 */ /* 0x000fe200078e000d */
[----:B------:R-:W-:Y:S02]  /*0ef0*/  IABS R13, R14 ;  /* 0x0000000e000d7213 */ /* 0x000fe40000000000 */
[----:B------:R-:W-:Y:S01]  /*0f00*/  LOP3.LUT R36, R36, R9, RZ, 0x3c, !PT ;  /* 0x0000000924247212 */ /* 0x000fe200078e3cff */
[----:B------:R-:W-:Y:S01]  /*0f10*/  @!P0 IMAD.IADD R5, R5, 0x1, -R10 ;  /* 0x0000000105058824 */ /* 0x000fe200078e0a0a */
[----:B------:R-:W-:Y:S01]  /*0f20*/  ISETP.GE.AND P0, PT, R37, RZ, PT ;  /* 0x000000ff2500720c */ /* 0x000fe20003f06270 */
[----:B------:R-:W-:Y:S01]  /*0f30*/  IMAD.HI.U32 R7, R6, R11, RZ ;  /* 0x0000000b06077227 */ /* 0x000fe200078e00ff */
[----:B------:R-:W-:-:S02]  /*0f40*/  ISETP.GE.AND P2, PT, R14, RZ, PT ;  /* 0x000000ff0e00720c */ /* 0x000fc40003f46270 */
[----:B------:R-:W-:Y:S01]  /*0f50*/  ISETP.GT.U32.AND P1, PT, R10, R5, PT ;  /* 0x000000050a00720c */ /* 0x000fe20003f24070 */
[----:B------:R-:W-:Y:S01]  /*0f60*/  IMAD.MOV R7, RZ, RZ, -R7 ;  /* 0x000000ffff077224 */ /* 0x000fe200078e0a07 */
[----:B------:R-:W-:Y:S01]  /*0f70*/  ISETP.GE.AND P3, PT, R16, RZ, PT ;  /* 0x000000ff1000720c */ /* 0x000fe20003f66270 */
[----:B------:R-:W-:Y:S01]  /*0f80*/  IMAD.HI.U32 R4, R6, R13, RZ ;  /* 0x0000000d06047227 */ /* 0x000fe200078e00ff */
[C---:B------:R-:W-:Y:S02]  /*0f90*/  LOP3.LUT R20, R8.reuse, 0x38, RZ, 0xfc, !PT ;  /* 0x0000003808147812 */ /* 0x040fe400078efcff */
[----:B------:R-:W-:Y:S01]  /*0fa0*/  LOP3.LUT R22, R8, 0x44, RZ, 0xfc, !PT ;  /* 0x0000004408167812 */ /* 0x000fe200078efcff */
[----:B------:R-:W-:Y:S01]  /*0fb0*/  IMAD R7, R2, R7, R11 ;  /* 0x0000000702077224 */ /* 0x000fe200078e020b */
[----:B------:R-:W-:Y:S01]  /*0fc0*/  IABS R11, R16 ;  /* 0x00000010000b7213 */ /* 0x000fe20000000000 */
[----:B------:R-:W-:Y:S01]  /*0fd0*/  IMAD.HI.U32 R9, R6, R15, RZ ;  /* 0x0000000f06097227 */ /* 0x000fe200078e00ff */
[----:B------:R-:W-:-:S02]  /*0fe0*/  LOP3.LUT R16, R8, 0x18, RZ, 0xfc, !PT ;  /* 0x0000001808107812 */ /* 0x000fc400078efcff */
[C---:B------:R-:W-:Y:S01]  /*0ff0*/  ISETP.GT.U32.AND P4, PT, R2.reuse, R7, PT ;  /* 0x000000070200720c */ /* 0x040fe20003f84070 */
[----:B------:R-:W-:Y:S01]  /*1000*/  IMAD.MOV R4, RZ, RZ, -R4 ;  /* 0x000000ffff047224 */ /* 0x000fe200078e0a04 */
[----:B------:R-:W-:Y:S01]  /*1010*/  IABS R33, R20 ;  /* 0x0000001400217213 */ /* 0x000fe20000000000 */
[----:B------:R-:W-:Y:S01]  /*1020*/  IMAD.MOV R12, RZ, RZ, -R9 ;  /* 0x000000ffff0c7224 */ /* 0x000fe200078e0a09 */
[----:B------:R-:W-:Y:S01]  /*1030*/  IABS R41, R22 ;  /* 0x0000001600297213 */ /* 0x000fe20000000000 */
[----:B------:R-:W-:Y:S01]  /*1040*/  IMAD R9, R2, R4, R13 ;  /* 0x0000000402097224 */ /* 0x000fe200078e020d */
[----:B------:R-:W-:Y:S01]  /*1050*/  LOP3.LUT R3, R3, 0x1f, RZ, 0xc0, !PT ;  /* 0x0000001f03037812 */ /* 0x000fe200078ec0ff */
[----:B------:R-:W-:-:S04]  /*1060*/  IMAD.HI.U32 R4, R6, R11, RZ ;  /* 0x0000000b06047227 */ /* 0x000fc800078e00ff */
[----:B------:R-:W-:Y:S01]  /*1070*/  @!P1 IMAD.IADD R5, R5, 0x1, -R10 ;  /* 0x0000000105059824 */ /* 0x000fe200078e0a0a */
[----:B------:R-:W-:Y:S01]  /*1080*/  LOP3.LUT R10, R8, 0x10, RZ, 0xfc, !PT ;  /* 0x00000010080a7812 */ /* 0x000fe200078efcff */
[----:B------:R-:W-:Y:S01]  /*1090*/  IMAD.MOV R4, RZ, RZ, -R4 ;  /* 0x000000ffff047224 */ /* 0x000fe200078e0a04 */
[----:B------:R-:W-:Y:S01]  /*10a0*/  ISETP.NE.AND P1, PT, R56, RZ, PT ;  /* 0x000000ff3800720c */ /* 0x000fe20003f25270 */
[----:B------:R-:W-:Y:S01]  /*10b0*/  IMAD.MOV.U32 R14, RZ, RZ, R5 ;  /* 0x000000ffff0e7224 */ /* 0x000fe200078e0005 */
[----:B------:R-:W-:Y:S01]  /*10c0*/  IABS R17, R10 ;  /* 0x0000000a00117213 */ /* 0x000fe20000000000 */
[C---:B------:R-:W-:Y:S02]  /*10d0*/  IMAD R5, R2.reuse, R4, R11 ;  /* 0x0000000402057224 */ /* 0x040fe400078e020b */
[----:B------:R-:W-:Y:S02]  /*10e0*/  @!P0 IMAD.MOV R14, RZ, RZ, -R14 ;  /* 0x000000ffff0e8224 */ /* 0x000fe400078e0a0e */
[C---:B------:R-:W-:Y:S01]  /*10f0*/  IMAD R15, R2.reuse, R12, R15 ;  /* 0x0000000c020f7224 */ /* 0x040fe200078e020f */
[----:B------:R-:W-:Y:S01]  /*1100*/  ISETP.GT.U32.AND P0, PT, R2, R5, PT ;  /* 0x000000050200720c */ /* 0x000fe20003f04070 */
[----:B------:R-:W-:Y:S01]  /*1110*/  @!P4 IMAD.IADD R7, R7, 0x1, -R2 ;  /* 0x000000010707c824 */ /* 0x000fe200078e0a02 */
[----:B------:R-:W-:Y:S01]  /*1120*/  LOP3.LUT R12, R8, 0xc, RZ, 0xfc, !PT ;  /* 0x0000000c080c7812 */ /* 0x000fe200078efcff */
[----:B------:R-:W-:Y:S01]  /*1130*/  IMAD R40, R3, UR9, RZ ;  /* 0x0000000903287c24 */ /* 0x000fe2000f8e02ff */
[----:B------:R-:W-:-:S02]  /*1140*/  ISETP.GT.U32.AND P4, PT, R2, R9, PT ;  /* 0x000000090200720c */ /* 0x000fc40003f84070 */
[----:B------:R-:W-:Y:S02]  /*1150*/  IABS R13, R12 ;  /* 0x0000000c000d7213 */ /* 0x000fe40000000000 */
[C---:B------:R-:W-:Y:S02]  /*1160*/  ISETP.GT.U32.AND P5, PT, R2.reuse, R15, PT ;  /* 0x0000000f0200720c */ /* 0x040fe40003fa4070 */
[----:B------:R-:W-:Y:S01]  /*1170*/  ISETP.GT.U32.AND P6, PT, R2, R7, PT ;  /* 0x000000070200720c */ /* 0x000fe20003fc4070 */
[----:B------:R-:W-:Y:S01]  /*1180*/  IMAD.HI.U32 R4, R6, R13, RZ ;  /* 0x0000000d06047227 */ /* 0x000fe200078e00ff */
[----:B------:R-:W-:-:S03]  /*1190*/  @!P1 LOP3.LUT R14, RZ, R56, RZ, 0x33, !PT ;  /* 0x00000038ff0e9212 */ /* 0x000fc600078e33ff */
[----:B------:R-:W-:Y:S02]  /*11a0*/  @!P0 IMAD.IADD R5, R5, 0x1, -R2 ;  /* 0x0000000105058824 */ /* 0x000fe400078e0a02 */
[----:B------:R-:W-:Y:S02]  /*11b0*/  IMAD.MOV R4, RZ, RZ, -R4 ;  /* 0x000000ffff047224 */ /* 0x000fe400078e0a04 */
[----:B------:R-:W-:Y:S01]  /*11c0*/  @!P4 IMAD.IADD R9, R9, 0x1, -R2 ;  /* 0x000000010909c824 */ /* 0x000fe200078e0a02 */
[C---:B------:R-:W-:Y:S01]  /*11d0*/  ISETP.GT.U32.AND P0, PT, R2.reuse, R5, PT ;  /* 0x000000050200720c */ /* 0x040fe20003f04070 */
[----:B------:R-:W-:Y:S01]  /*11e0*/  IMAD R11, R2, R4, R13 ;  /* 0x00000004020b7224 */ /* 0x000fe200078e020d */
[----:B------:R-:W-:Y:S01]  /*11f0*/  ISETP.GE.AND P4, PT, R8, RZ, PT ;  /* 0x000000ff0800720c */ /* 0x000fe20003f86270 */
[----:B------:R-:W-:-:S04]  /*1200*/  IMAD.HI.U32 R4, R6, R17, RZ ;  /* 0x0000001106047227 */ /* 0x000fc800078e00ff */
[----:B------:R-:W-:Y:S02]  /*1210*/  IMAD.MOV R4, RZ, RZ, -R4 ;  /* 0x000000ffff047224 */ /* 0x000fe400078e0a04 */
[--C-:B------:R-:W-:Y:S01]  /*1220*/  @!P5 IMAD.IADD R15, R15, 0x1, -R2.reuse ;  /* 0x000000010f0fd824 */ /* 0x100fe200078e0a02 */
[----:B------:R-:W-:Y:S01]  /*1230*/  ISETP.GE.AND P5, PT, R12, RZ, PT ;  /* 0x000000ff0c00720c */ /* 0x000fe20003fa6270 */
[----:B------:R-:W-:Y:S01]  /*1240*/  IMAD R13, R2, R4, R17 ;  /* 0x00000004020d7224 */ /* 0x000fe200078e0211 */
[----:B------:R-:W-:Y:S01]  /*1250*/  LOP3.LUT R12, R8, 0x14, RZ, 0xfc, !PT ;  /* 0x00000014080c7812 */ /* 0x000fe200078efcff */
[--C-:B------:R-:W-:Y:S01]  /*1260*/  @!P0 IMAD.IADD R5, R5, 0x1, -R2.reuse ;  /* 0x0000000105058824 */ /* 0x100fe200078e0a02 */
[C---:B------:R-:W-:Y:S01]  /*1270*/  ISETP.GT.U32.AND P1, PT, R2.reuse, R15, PT ;  /* 0x0000000f0200720c */ /* 0x040fe20003f24070 */
[----:B------:R-:W-:Y:S01]  /*1280*/  @!P6 IMAD.IADD R7, R7, 0x1, -R2 ;  /* 0x000000010707e824 */ /* 0x000fe200078e0a02 */
[C---:B------:R-:W-:Y:S01]  /*1290*/  ISETP.GT.U32.AND P0, PT, R2.reuse, R13, PT ;  /* 0x0000000d0200720c */ /* 0x040fe20003f04070 */
[----:B------:R-:W-:Y:S01]  /*12a0*/  @!P3 IMAD.MOV R5, RZ, RZ, -R5 ;  /* 0x000000ffff05b224 */ /* 0x000fe200078e0a05 */
[C---:B------:R-:W-:Y:S01]  /*12b0*/  ISETP.GT.U32.AND P6, PT, R2.reuse, R9, PT ;  /* 0x000000090200720c */ /* 0x040fe20003fc4070 */
[----:B------:R-:W-:Y:S01]  /*12c0*/  @!P4 IMAD.MOV R7, RZ, RZ, -R7 ;  /* 0x000000ffff07c224 */ /* 0x000fe200078e0a07 */
[----:B------:R-:W-:Y:S01]  /*12d0*/  IABS R19, R12 ;  /* 0x0000000c00137213 */ /* 0x000fe20000000000 */
[----:B------:R-:W-:Y:S01]  /*12e0*/  IMAD.U32 R56, RZ, RZ, UR41 ;  /* 0x00000029ff387e24 */ /* 0x000fe2000f8e00ff */
[----:B------:R-:W-:-:S02]  /*12f0*/  ISETP.GT.U32.AND P4, PT, R2, R11, PT ;  /* 0x0000000b0200720c */ /* 0x000fc40003f84070 */
[----:B------:R-:W-:Y:S01]  /*1300*/  IABS R17, R16 ;  /* 0x0000001000117213 */ /* 0x000fe20000000000 */
[----:B------:R-:W-:Y:S01]  /*1310*/  IMAD.HI.U32 R4, R6, R19, RZ ;  /* 0x0000001306047227 */ /* 0x000fe200078e00ff */
[----:B------:R-:W-:Y:S02]  /*1320*/  ISETP.GE.AND P3, PT, R16, RZ, PT ;  /* 0x000000ff1000720c */ /* 0x000fe40003f66270 */
[----:B------:R-:W-:Y:S01]  /*1330*/  LOP3.LUT R16, R8, 0x28, RZ, 0xfc, !PT ;  /* 0x0000002808107812 */ /* 0x000fe200078efcff */
[--C-:B------:R-:W-:Y:S01]  /*1340*/  @!P1 IMAD.IADD R15, R15, 0x1, -R2.reuse ;  /* 0x000000010f0f9824 */ /* 0x100fe200078e0a02 */
[----:B------:R-:W-:Y:S01]  /*1350*/  ISETP.GE.AND P1, PT, R10, RZ, PT ;  /* 0x000000ff0a00720c */ /* 0x000fe20003f26270 */
[--C-:B------:R-:W-:Y:S01]  /*1360*/  @!P0 IMAD.IADD R13, R13, 0x1, -R2.reuse ;  /* 0x000000010d0d8824 */ /* 0x100fe200078e0a02 */
[----:B------:R-:W-:Y:S01]  /*1370*/  IABS R25, R16 ;  /* 0x0000001000197213 */ /* 0x000fe20000000000 */
[----:B------:R-:W-:Y:S01]  /*1380*/  @!P6 IMAD.IADD R9, R9, 0x1, -R2 ;  /* 0x000000010909e824 */ /* 0x000fe200078e0a02 */
[----:B------:R-:W-:Y:S01]  /*1390*/  ISETP.GE.AND P6, PT, R18, RZ, PT ;  /* 0x000000ff1200720c */ /* 0x000fe20003fc6270 */
[----:B------:R-:W-:Y:S01]  /*13a0*/  IMAD.MOV R4, RZ, RZ, -R4 ;  /* 0x000000ffff047224 */ /* 0x000fe200078e0a04 */
[----:B------:R-:W-:Y:S01]  /*13b0*/  LOP3.LUT R18, R8, 0x1c, RZ, 0xfc, !PT ;  /* 0x0000001c08127812 */ /* 0x000fe200078efcff */
[----:B------:R-:W-:Y:S01]  /*13c0*/  IMAD.MOV.U32 R71, RZ, RZ, R15 ;  /* 0x000000ffff477224 */ /* 0x000fe200078e000f */
[C---:B------:R-:W-:Y:S01]  /*13d0*/  ISETP.GT.U32.AND P0, PT, R2.reuse, R13, PT ;  /* 0x0000000d0200720c */ /* 0x040fe20003f04070 */
[----:B------:R-:W-:Y:S01]  /*13e0*/  IMAD R15, R2, R4, R19 ;  /* 0x00000004020f7224 */ /* 0x000fe200078e0213 */
[----:B------:R-:W-:Y:S01]  /*13f0*/  IABS R10, R18 ;  /* 0x00000012000a7213 */ /* 0x000fe20000000000 */
[----:B------:R-:W-:-:S02]  /*1400*/  @!P4 IMAD.IADD R11, R11, 0x1, -R2 ;  /* 0x000000010b0bc824 */ /* 0x000fc400078e0a02 */
[----:B------:R-:W-:-:S03]  /*1410*/  IMAD.HI.U32 R4, R6, R17, RZ ;  /* 0x0000001106047227 */ /* 0x000fc600078e00ff */
[C---:B------:R-:W-:Y:S01]  /*1420*/  ISETP.GT.U32.AND P4, PT, R2.reuse, R11, PT ;  /* 0x0000000b0200720c */ /* 0x040fe20003f84070 */
[----:B------:R-:W-:Y:S02]  /*1430*/  IMAD.MOV R4, RZ, RZ, -R4 ;  /* 0x000000ffff047224 */ /* 0x000fe400078e0a04 */
[----:B------:R-:W-:Y:S02]  /*1440*/  IMAD.MOV.U32 R19, RZ, RZ, R10 ;  /* 0x000000ffff137224 */ /* 0x000fe400078e000a */
[----:B------:R-:W-:Y:S02]  /*1450*/  IMAD R17, R2, R4, R17 ;  /* 0x0000000402117224 */ /* 0x000fe400078e0211 */
[----:B------:R-:W-:-:S04]  /*1460*/  IMAD.HI.U32 R10, R6, R19, RZ ;  /* 0x00000013060a7227 */ /* 0x000fc800078e00ff */
[----:B------:R-:W-:Y:S01]  /*1470*/  @!P2 IMAD.MOV R9, RZ, RZ, -R9 ;  /* 0x000000ffff09a224 */ /* 0x000fe200078e0a09 */
[C---:B------:R-:W-:Y:S01]  /*1480*/  ISETP.GT.U32.AND P2, PT, R2.reuse, R15, PT ;  /* 0x0000000f0200720c */ /* 0x040fe20003f44070 */
[----:B------:R-:W-:Y:S01]  /*1490*/  @!P0 IMAD.IADD R13, R13, 0x1, -R2 ;  /* 0x000000010d0d8824 */ /* 0x000fe200078e0a02 */
[----:B------:R-:W-:Y:S01]  /*14a0*/  ISETP.GT.U32.AND P0, PT, R2, R17, PT ;  /* 0x000000110200720c */ /* 0x000fe20003f04070 */
[----:B------:R-:W-:Y:S02]  /*14b0*/  IMAD.MOV R10, RZ, RZ, -R10 ;  /* 0x000000ffff0a7224 */ /* 0x000fe400078e0a0a */
[--C-:B------:R-:W-:Y:S01]  /*14c0*/  @!P4 IMAD.IADD R11, R11, 0x1, -R2.reuse ;  /* 0x000000010b0bc824 */ /* 0x100fe200078e0a02 */
[----:B------:R-:W-:Y:S01]  /*14d0*/  ISETP.GE.AND P4, PT, R18, RZ, PT ;  /* 0x000000ff1200720c */ /* 0x000fe20003f86270 */
[----:B------:R-:W-:Y:S01]  /*14e0*/  IMAD R19, R2, R10, R19 ;  /* 0x0000000a02137224 */ /* 0x000fe200078e0213 */
[----:B------:R-:W-:Y:S01]  /*14f0*/  LOP3.LUT R10, R8, 0x24, RZ, 0xfc, !PT ;  /* 0x00000024080a7812 */ /* 0x000fe200078efcff */
[----:B------:R-:W-:Y:S01]  /*1500*/  @!P6 IMAD.MOV R71, RZ, RZ, -R71 ;  /* 0x000000ffff47e224 */ /* 0x000fe200078e0a47 */
[----:B------:R-:W-:Y:S01]  /*1510*/  ISETP.GE.AND P6, PT, R12, RZ, PT ;  /* 0x000000ff0c00720c */ /* 0x000fe20003fc6270 */
[----:B------:R-:W-:Y:S01]  /*1520*/  @!P5 IMAD.MOV R11, RZ, RZ, -R11 ;  /* 0x000000ffff0bd224 */ /* 0x000fe200078e0a0b */
[----:B------:R-:W-:Y:S01]  /*1530*/  LOP3.LUT R12, R8, 0x20, RZ, 0xfc, !PT ;  /* 0x00000020080c7812 */ /* 0x000fe200078efcff */
[--C-:B------:R-:W-:Y:S01]  /*1540*/  @!P2 IMAD.IADD R15, R15, 0x1, -R2.reuse ;  /* 0x000000010f0fa824 */ /* 0x100fe200078e0a02 */
[----:B------:R-:W-:Y:S01]  /*1550*/  ISETP.GT.U32.AND P5, PT, R2, R19, PT ;  /* 0x000000130200720c */ /* 0x000fe20003fa4070 */
[----:B------:R-:W-:Y:S01]  /*1560*/  @!P0 IMAD.IADD R17, R17, 0x1, -R2 ;  /* 0x0000000111118824 */ /* 0x000fe200078e0a02 */
[----:B------:R-:W-:Y:S01]  /*1570*/  IABS R21, R12 ;  /* 0x0000000c00157213 */ /* 0x000fe20000000000 */
[----:B------:R-:W-:Y:S01]  /*1580*/  @!P1 IMAD.MOV R13, RZ, RZ, -R13 ;  /* 0x000000ffff0d9224 */ /* 0x000fe200078e0a0d */
[----:B------:R-:W-:-:S02]  /*1590*/  IABS R23, R10 ;  /* 0x0000000a00177213 */ /* 0x000fc40000000000 */
[----:B------:R-:W-:Y:S01]  /*15a0*/  ISETP.GT.U32.AND P2, PT, R2, R15, PT ;  /* 0x0000000f0200720c */ /* 0x000fe20003f44070 */
[----:B------:R-:W-:Y:S01]  /*15b0*/  IMAD.HI.U32 R4, R6, R21, RZ ;  /* 0x0000001506047227 */ /* 0x000fe200078e00ff */
[----:B------:R-:W-:Y:S02]  /*15c0*/  ISETP.GT.U32.AND P0, PT, R2, R17, PT ;  /* 0x000000110200720c */ /* 0x000fe40003f04070 */
[----:B------:R-:W-:Y:S01]  /*15d0*/  ISETP.GE.AND P1, PT, R12, RZ, PT ;  /* 0x000000ff0c00720c */ /* 0x000fe20003f26270 */
[----:B------:R-:W-:Y:S01]  /*15e0*/  IMAD.MOV R12, RZ, RZ, -R4 ;  /* 0x000000ffff0c7224 */ /* 0x000fe200078e0a04 */
[----:B------:R-:W-:Y:S01]  /*15f0*/  LOP3.LUT R18, R8, 0x34, RZ, 0xfc, !PT ;  /* 0x0000003408127812 */ /* 0x000fe200078efcff */
[----:B------:R-:W-:-:S03]  /*1600*/  IMAD.HI.U32 R4, R6, R23, RZ ;  /* 0x0000001706047227 */ /* 0x000fc600078e00ff */
[----:B------:R-:W-:Y:S01]  /*1610*/  IABS R31, R18 ;  /* 0x00000012001f7213 */ /* 0x000fe20000000000 */
[----:B------:R-:W-:Y:S02]  /*1620*/  @!P5 IMAD.IADD R19, R19, 0x1, -R2 ;  /* 0x000000011313d824 */ /* 0x000fe400078e0a02 */
[----:B------:R-:W-:Y:S02]  /*1630*/  IMAD.MOV R4, RZ, RZ, -R4 ;  /* 0x000000ffff047224 */ /* 0x000fe400078e0a04 */
[--C-:B------:R-:W-:Y:S01]  /*1640*/  @!P2 IMAD.IADD R15, R15, 0x1, -R2.reuse ;  /* 0x000000010f0fa824 */ /* 0x100fe200078e0a02 */
[----:B------:R-:W-:Y:S01]  /*1650*/  ISETP.GT.U32.AND P5, PT, R2, R19, PT ;  /* 0x000000130200720c */ /* 0x000fe20003fa4070 */
[----:B------:R-:W-:Y:S01]  /*1660*/  @!P0 IMAD.IADD R17, R17, 0x1, -R2 ;  /* 0x0000000111118824 */ /* 0x000fe200078e0a02 */
[----:B------:R-:W-:Y:S01]  /*1670*/  ISETP.GE.AND P2, PT, R10, RZ, PT ;  /* 0x000000ff0a00720c */ /* 0x000fe20003f46270 */
[----:B------:R-:W-:Y:S01]  /*1680*/  IMAD R23, R2, R4, R23 ;  /* 0x0000000402177224 */ /* 0x000fe200078e0217 */
[----:B------:R-:W-:Y:S01]  /*1690*/  LOP3.LUT R4, R8, 0x2c, RZ, 0xfc, !PT ;  /* 0x0000002c08047812 */ /* 0x000fe200078efcff */
[----:B------:R-:W-:-:S03]  /*16a0*/  IMAD.HI.U32 R10, R6, R25, RZ ;  /* 0x00000019060a7227 */ /* 0x000fc600078e00ff */
[----:B------:R-:W-:Y:S01]  /*16b0*/  IABS R27, R4 ;  /* 0x00000004001b7213 */ /* 0x000fe20000000000 */
[----:B------:R-:W-:Y:S01]  /*16c0*/  @!P3 IMAD.MOV R17, RZ, RZ, -R17 ;  /* 0x000000ffff11b224 */ /* 0x000fe200078e0a11 */
[----:B------:R-:W-:Y:S01]  /*16d0*/  ISETP.GT.U32.AND P3, PT, R2, R23, PT ;  /* 0x000000170200720c */ /* 0x000fe20003f64070 */
[----:B------:R-:W-:Y:S02]  /*16e0*/  IMAD.MOV R10, RZ, RZ, -R10 ;  /* 0x000000ffff0a7224 */ /* 0x000fe400078e0a0a */
[----:B------:R-:W-:Y:S01]  /*16f0*/  @!P5 IMAD.IADD R19, R19, 0x1, -R2 ;  /* 0x000000011313d824 */ /* 0x000fe200078e0a02 */
[----:B------:R-:W-:Y:S01]  /*1700*/  ISETP.GE.AND P5, PT, R4, RZ, PT ;  /* 0x000000ff0400720c */ /* 0x000fe20003fa6270 */
[C---:B------:R-:W-:Y:S02]  /*1710*/  IMAD R25, R2.reuse, R10, R25 ;  /* 0x0000000a02197224 */ /* 0x040fe400078e0219 */
[C---:B------:R-:W-:Y:S02]  /*1720*/  IMAD R21, R2.reuse, R12, R21 ;  /* 0x0000000c02157224 */ /* 0x040fe400078e0215 */
[----:B------:R-:W-:Y:S01]  /*1730*/  @!P4 IMAD.MOV R19, RZ, RZ, -R19 ;  /* 0x000000ffff13c224 */ /* 0x000fe200078e0a13 */
[----:B------:R-:W-:Y:S01]  /*1740*/  ISETP.GT.U32.AND P4, PT, R2, R25, PT ;  /* 0x000000190200720c */ /* 0x000fe20003f84070 */
[----:B------:R-:W-:Y:S01]  /*1750*/  IMAD.HI.U32 R4, R6, R27, RZ ;  /* 0x0000001b06047227 */ /* 0x000fe200078e00ff */
[----:B------:R-:W-:-:S03]  /*1760*/  ISETP.GT.U32.AND P0, PT, R2, R21, PT ;  /* 0x000000150200720c */ /* 0x000fc60003f04070 */
[----:B------:R-:W-:Y:S02]  /*1770*/  @!P3 IMAD.IADD R23, R23, 0x1, -R2 ;  /* 0x000000011717b824 */ /* 0x000fe400078e0a02 */
[----:B------:R-:W-:Y:S01]  /*1780*/  @!P6 IMAD.MOV R15, RZ, RZ, -R15 ;  /* 0x000000ffff0fe224 */ /* 0x000fe200078e0a0f */
[----:B------:R-:W-:Y:S01]  /*1790*/  ISETP.GE.AND P6, PT, R16, RZ, PT ;  /* 0x000000ff1000720c */ /* 0x000fe20003fc6270 */
[----:B------:R-:W-:Y:S01]  /*17a0*/  IMAD.MOV R12, RZ, RZ, -R4 ;  /* 0x000000ffff0c7224 */ /* 0x000fe200078e0a04 */
[----:B------:R-:W-:Y:S01]  /*17b0*/  ISETP.GT.U32.AND P3, PT, R2, R23, PT ;  /* 0x000000170200720c */ /* 0x000fe20003f64070 */
[----:B------:R-:W-:Y:S01]  /*17c0*/  IMAD.HI.U32 R4, R6, R31, RZ ;  /* 0x0000001f06047227 */ /* 0x000fe200078e00ff */
[----:B------:R-:W-:-:S03]  /*17d0*/  LOP3.LUT R16, R8, 0x30, RZ, 0xfc, !PT ;  /* 0x0000003008107812 */ /* 0x000fc600078efcff */
[--C-:B------:R-:W-:Y:S01]  /*17e0*/  @!P4 IMAD.IADD R25, R25, 0x1, -R2.reuse ;  /* 0x000000011919c824 */ /* 0x100fe200078e0a02 */
[----:B------:R-:W-:Y:S01]  /*17f0*/  IABS R29, R16 ;  /* 0x00000010001d7213 */ /* 0x000fe20000000000 */
[----:B------:R-:W-:Y:S02]  /*1800*/  @!P0 IMAD.IADD R21, R21, 0x1, -R2 ;  /* 0x0000000115158824 */ /* 0x000fe400078e0a02 */
[C---:B------:R-:W-:Y:S01]  /*1810*/  IMAD R27, R2.reuse, R12, R27 ;  /* 0x0000000c021b7224 */ /* 0x040fe200078e021b */
[C---:B------:R-:W-:Y:S01]  /*1820*/  ISETP.GT.U32.AND P4, PT, R2.reuse, R25, PT ;  /* 0x000000190200720c */ /* 0x040fe20003f84070 */
[----:B------:R-:W-:Y:S01]  /*1830*/  IMAD.MOV R4, RZ, RZ, -R4 ;  /* 0x000000ffff047224 */ /* 0x000fe200078e0a04 */
[C---:B------:R-:W-:Y:S01]  /*1840*/  ISETP.GT.U32.AND P0, PT, R2.reuse, R21, PT ;  /* 0x000000150200720c */ /* 0x040fe20003f04070 */
[----:B------:R-:W-:Y:S01]  /*1850*/  @!P3 IMAD.IADD R23, R23, 0x1, -R2 ;  /* 0x000000011717b824 */ /* 0x000fe200078e0a02 */
[----:B------:R-:W-:Y:S01]  /*1860*/  ISETP.GT.U32.AND P3, PT, R2, R27, PT ;  /* 0x0000001b0200720c */ /* 0x000fe20003f64070 */
[----:B------:R-:W-:-:S04]  /*1870*/  IMAD.HI.U32 R10, R6, R29, RZ ;  /* 0x0000001d060a7227 */ /* 0x000fc800078e00ff */
[C---:B------:R-:W-:Y:S02]  /*1880*/  IMAD R31, R2.reuse, R4, R31 ;  /* 0x00000004021f7224 */ /* 0x040fe400078e021f */
[----:B------:R-:W-:Y:S02]  /*1890*/  IMAD.MOV R10, RZ, RZ, -R10 ;  /* 0x000000ffff0a7224 */ /* 0x000fe400078e0a0a */
[----:B------:R-:W-:Y:S01]  /*18a0*/  @!P4 IMAD.IADD R25, R25, 0x1, -R2 ;  /* 0x000000011919c824 */ /* 0x000fe200078e0a02 */
[C---:B------:R-:W-:Y:S01]  /*18b0*/  ISETP.GT.U32.AND P4, PT, R2.reuse, R31, PT ;  /* 0x0000001f0200720c */ /* 0x040fe20003f84070 */
[----:B------:R-:W-:Y:S02]  /*18c0*/  IMAD R29, R2, R10, R29 ;  /* 0x0000000a021d7224 */ /* 0x000fe400078e021d */
[----:B------:R-:W-:-:S04]  /*18d0*/  IMAD.HI.U32 R10, R6, R33, RZ ;  /* 0x00000021060a7227 */ /* 0x000fc800078e00ff */
[--C-:B------:R-:W-:Y:S01]  /*18e0*/  @!P0 IMAD.IADD R21, R21, 0x1, -R2.reuse ;  /* 0x0000000115158824 */ /* 0x100fe200078e0a02 */
[----:B------:R-:W-:Y:S01]  /*18f0*/  ISETP.GE.AND P0, PT, R16, RZ, PT ;  /* 0x000000ff1000720c */ /* 0x000fe20003f06270 */
[----:B------:R-:W-:Y:S01]  /*1900*/  @!P3 IMAD.IADD R27, R27, 0x1, -R2 ;  /* 0x000000011b1bb824 */ /* 0x000fe200078e0a02 */
[----:B------:R-:W-:Y:S01]  /*1910*/  LOP3.LUT R16, R8, 0x3c, RZ, 0xfc, !PT ;  /* 0x0000003c08107812 */ /* 0x000fe200078efcff */
[----:B------:R-:W-:Y:S02]  /*1920*/  IMAD.MOV R10, RZ, RZ, -R10 ;  /* 0x000000ffff0a7224 */ /* 0x000fe400078e0a0a */
[----:B------:R-:W-:Y:S01]  /*1930*/  @!P2 IMAD.MOV R23, RZ, RZ, -R23 ;  /* 0x000000ffff17a224 */ /* 0x000fe200078e0a17 */
[----:B------:R-:W-:Y:S01]  /*1940*/  IABS R35, R16 ;  /* 0x0000001000237213 */ /* 0x000fe20000000000 */
[C---:B------:R-:W-:Y:S01]  /*1950*/  IMAD R33, R2.reuse, R10, R33 ;  /* 0x0000000a02217224 */ /* 0x040fe200078e0221 */
[----:B------:R-:W-:Y:S01]  /*1960*/  ISETP.GT.U32.AND P3, PT, R2, R27, PT ;  /* 0x0000001b0200720c */ /* 0x000fe20003f64070 */
[----:B------:R-:W-:Y:S01]  /*1970*/  @!P1 IMAD.MOV R21, RZ, RZ, -R21 ;  /* 0x000000ffff159224 */ /* 0x000fe200078e0a15 */
[----:B------:R-:W-:Y:S01]  /*1980*/  ISETP.GE.AND P2, PT, R18, RZ, PT ;  /* 0x000000ff1200720c */ /* 0x000fe20003f46270 */
[----:B------:R-:W-:Y:S01]  /*1990*/  IMAD.HI.U32 R4, R6, R35, RZ ;  /* 0x0000002306047227 */ /* 0x000fe200078e00ff */
[----:B------:R-:W-:-:S02]  /*19a0*/  LOP3.LUT R18, R8, 0x40, RZ, 0xfc, !PT ;  /* 0x0000004008127812 */ /* 0x000fc400078efcff */
[C---:B------:R-:W-:Y:S01]  /*19b0*/  ISETP.GT.U32.AND P1, PT, R2.reuse, R29, PT ;  /* 0x0000001d0200720c */ /* 0x040fe20003f24070 */
[----:B------:R-:W-:Y:S01]  /*19c0*/  @!P6 IMAD.MOV R25, RZ, RZ, -R25 ;  /* 0x000000ffff19e224 */ /* 0x000fe200078e0a19 */
[----:B------:R-:W-:Y:S01]  /*19d0*/  IABS R39, R18 ;  /* 0x0000001200277213 */ /* 0x000fe20000000000 */
[----:B------:R-:W-:Y:S01]  /*19e0*/  @!P4 IMAD.IADD R31, R31, 0x1, -R2 ;  /* 0x000000011f1fc824 */ /* 0x000fe200078e0a02 */
[----:B------:R-:W-:Y:S01]  /*19f0*/  ISETP.GT.U32.AND P6, PT, R2, R33, PT ;  /* 0x000000210200720c */ /* 0x000fe20003fc4070 */
[----:B------:R-:W-:Y:S02]  /*1a00*/  IMAD.MOV R4, RZ, RZ, -R4 ;  /* 0x000000ffff047224 */ /* 0x000fe400078e0a04 */
[----:B------:R-:W-:Y:S01]  /*1a10*/  IMAD.HI.U32 R10, R6, R39, RZ ;  /* 0x00000027060a7227 */ /* 0x000fe200078e00ff */
[----:B------:R-:W-:-:S03]  /*1a20*/  ISETP.GT.U32.AND P4, PT, R2, R31, PT ;  /* 0x0000001f0200720c */ /* 0x000fc60003f84070 */
[----:B------:R-:W-:Y:S01]  /*1a30*/  @!P3 IMAD.IADD R27, R27, 0x1, -R2 ;  /* 0x000000011b1bb824 */ /* 0x000fe200078e0a02 */
[----:B------:R-:W-:Y:S01]  /*1a40*/  ISETP.GE.AND P3, PT, R20, RZ, PT ;  /* 0x000000ff1400720c */ /* 0x000fe20003f66270 */
[----:B------:R-:W-:Y:S01]  /*1a50*/  IMAD R35, R2, R4, R35 ;  /* 0x0000000402237224 */ /* 0x000fe200078e0223 */
[C---:B------:R-:W-:Y:S01]  /*1a60*/  LOP3.LUT R4, R8.reuse, 0x48, RZ, 0xfc, !PT ;  /* 0x0000004808047812 */ /* 0x040fe200078efcff */
[----:B------:R-:W-:Y:S01]  /*1a70*/  IMAD.MOV R10, RZ, RZ, -R10 ;  /* 0x000000ffff0a7224 */ /* 0x000fe200078e0a0a */
[----:B------:R-:W-:Y:S01]  /*1a80*/  LOP3.LUT R20, R8, 0x58, RZ, 0xfc, !PT ;  /* 0x0000005808147812 */ /* 0x000fe200078efcff */
[----:B------:R-:W-:Y:S01]  /*1a90*/  @!P5 IMAD.MOV R27, RZ, RZ, -R27 ;  /* 0x000000ffff1bd224 */ /* 0x000fe200078e0a1b */
[C---:B------:R-:W-:Y:S01]  /*1aa0*/  ISETP.GT.U32.AND P5, PT, R2.reuse, R35, PT ;  /* 0x000000230200720c */ /* 0x040fe20003fa4070 */
[--C-:B------:R-:W-:Y:S01]  /*1ab0*/  @!P1 IMAD.IADD R29, R29, 0x1, -R2.reuse ;  /* 0x000000011d1d9824 */ /* 0x100fe200078e0a02 */
[----:B------:R-:W-:Y:S01]  /*1ac0*/  IABS R43, R4 ;  /* 0x00000004002b7213 */ /* 0x000fe20000000000 */
[C---:B------:R-:W-:Y:S01]  /*1ad0*/  IMAD R39, R2.reuse, R10, R39 ;  /* 0x0000000a02277224 */ /* 0x040fe200078e0227 */
[----:B------:R-:W-:Y:S01]  /*1ae0*/  IABS R51, R20 ;  /* 0x0000001400337213 */ /* 0x000fe20000000000 */
[----:B------:R-:W-:Y:S01]  /*1af0*/  @!P6 IMAD.IADD R33, R33, 0x1, -R2 ;  /* 0x000000012121e824 */ /* 0x000fe200078e0a02 */
[----:B------:R-:W-:Y:S01]  /*1b00*/  ISETP.GT.U32.AND P1, PT, R2, R29, PT ;  /* 0x0000001d0200720c */ /* 0x000fe20003f24070 */
[----:B------:R-:W-:-:S03]  /*1b10*/  IMAD.HI.U32 R12, R6, R41, RZ ;  /* 0x00000029060c7227 */ /* 0x000fc600078e00ff */
[C---:B------:R-:W-:Y:S01]  /*1b20*/  ISETP.GT.U32.AND P6, PT, R2.reuse, R33, PT ;  /* 0x000000210200720c */ /* 0x040fe20003fc4070 */
[----:B------:R-:W-:Y:S01]  /*1b30*/  @!P4 IMAD.IADD R31, R31, 0x1, -R2 ;  /* 0x000000011f1fc824 */ /* 0x000fe200078e0a02 */
[----:B------:R-:W-:Y:S01]  /*1b40*/  ISETP.GT.U32.AND P4, PT, R2, R39, PT ;  /* 0x000000270200720c */ /* 0x000fe20003f84070 */
[----:B------:R-:W-:Y:S02]  /*1b50*/  IMAD.MOV R12, RZ, RZ, -R12 ;  /* 0x000000ffff0c7224 */ /* 0x000fe400078e0a0c */
[----:B------:R-:W-:Y:S01]  /*1b60*/  @!P5 IMAD.IADD R35, R35, 0x1, -R2 ;  /* 0x000000012323d824 */ /* 0x000fe200078e0a02 */
[----:B------:R-:W-:Y:S01]  /*1b70*/  ISETP.GE.AND P5, PT, R4, RZ, PT ;  /* 0x000000ff0400720c */ /* 0x000fe20003fa6270 */
[----:B------:R-:W-:Y:S01]  /*1b80*/  IMAD R41, R2, R12, R41 ;  /* 0x0000000c02297224 */ /* 0x000fe200078e0229 */
[----:B------:R-:W-:Y:S01]  /*1b90*/  LOP3.LUT R12, R8, 0x4c, RZ, 0xfc, !PT ;  /* 0x0000004c080c7812 */ /* 0x000fe200078efcff */
[----:B------:R-:W-:-:S03]  /*1ba0*/  IMAD.HI.U32 R4, R6, R43, RZ ;  /* 0x0000002b06047227 */ /* 0x000fc600078e00ff */
[----:B------:R-:W-:Y:S01]  /*1bb0*/  IABS R45, R12 ;  /* 0x0000000c002d7213 */ /* 0x000fe20000000000 */
[--C-:B------:R-:W-:Y:S01]  /*1bc0*/  @!P1 IMAD.IADD R29, R29, 0x1, -R2.reuse ;  /* 0x000000011d1d9824 */ /* 0x100fe200078e0a02 */
[----:B------:R-:W-:Y:S01]  /*1bd0*/  ISETP.GE.AND P1, PT, R16, RZ, PT ;  /* 0x000000ff1000720c */ /* 0x000fe20003f26270 */
[--C-:B------:R-:W-:Y:S01]  /*1be0*/  @!P6 IMAD.IADD R33, R33, 0x1, -R2.reuse ;  /* 0x000000012121e824 */ /* 0x100fe200078e0a02 */
[----:B------:R-:W-:Y:S01]  /*1bf0*/  LOP3.LUT R16, R8, 0x50, RZ, 0xfc, !PT ;  /* 0x0000005008107812 */ /* 0x000fe200078efcff */
[----:B------:R-:W-:Y:S01]  /*1c00*/  @!P4 IMAD.IADD R39, R39, 0x1, -R2 ;  /* 0x000000012727c824 */ /* 0x000fe200078e0a02 */
[----:B------:R-:W-:Y:S01]  /*1c10*/  ISETP.GT.U32.AND P4, PT, R2, R35, PT ;  /* 0x000000230200720c */ /* 0x000fe20003f84070 */
[----:B------:R-:W-:Y:S01]  /*1c20*/  IMAD.MOV R10, RZ, RZ, -R4 ;  /* 0x000000ffff0a7224 */ /* 0x000fe200078e0a04 */
[----:B------:R-:W-:Y:S01]  /*1c30*/  IABS R47, R16 ;  /* 0x00000010002f7213 */ /* 0x000fe20000000000 */
[----:B------:R-:W-:Y:S01]  /*1c40*/  IMAD.HI.U32 R4, R6, R45, RZ ;  /* 0x0000002d06047227 */ /* 0x000fe200078e00ff */
[----:B------:R-:W-:-:S02]  /*1c50*/  ISETP.GE.AND P6, PT, R22, RZ, PT ;  /* 0x000000ff1600720c */ /* 0x000fc40003fc6270 */
[----:B------:R-:W-:Y:S01]  /*1c60*/  LOP3.LUT R22, R8, 0x74, RZ, 0xfc, !PT ;  /* 0x0000007408167812 */ /* 0x000fe200078efcff */
[----:B------:R-:W-:Y:S01]  /*1c70*/  @!P3 IMAD.MOV R33, RZ, RZ, -R33 ;  /* 0x000000ffff21b224 */ /* 0x000fe200078e0a21 */
[----:B------:R-:W-:Y:S01]  /*1c80*/  ISETP.GT.U32.AND P3, PT, R2, R39, PT ;  /* 0x000000270200720c */ /* 0x000fe20003f64070 */
[----:B------:R-:W-:Y:S01]  /*1c90*/  IMAD.MOV R4, RZ, RZ, -R4 ;  /* 0x000000ffff047224 */ /* 0x000fe200078e0a04 */
[----:B------:R-:W-:Y:S01]  /*1ca0*/  IABS R67, R22 ;  /* 0x0000001600437213 */ /* 0x000fe20000000000 */
[----:B------:R-:W-:Y:S01]  /*1cb0*/  @!P0 IMAD.MOV R29, RZ, RZ, -R29 ;  /* 0x000000ffff1d8224 */ /* 0x000fe200078e0a1d */
[----:B------:R-:W-:Y:S01]  /*1cc0*/  ISETP.GE.AND P0, PT, R18, RZ, PT ;  /* 0x000000ff1200720c */ /* 0x000fe20003f06270 */
[----:B------:R-:W-:Y:S01]  /*1cd0*/  @!P2 IMAD.MOV R31, RZ, RZ, -R31 ;  /* 0x000000ffff1fa224 */ /* 0x000fe200078e0a1f */
[C---:B------:R-:W-:Y:S01]  /*1ce0*/  ISETP.GT.U32.AND P2, PT, R2.reuse, R41, PT ;  /* 0x000000290200720c */ /* 0x040fe20003f44070 */
[----:B------:R-:W-:Y:S01]  /*1cf0*/  IMAD R45, R2, R4, R45 ;  /* 0x00000004022d7224 */ /* 0x000fe200078e022d */
[----:B------:R-:W-:Y:S01]  /*1d00*/  LOP3.LUT R18, R8, 0x54, RZ, 0xfc, !PT ;  /* 0x0000005408127812 */ /* 0x000fe200078efcff */
[----:B------:R-:W-:-:S03]  /*1d10*/  IMAD.HI.U32 R4, R6, R47, RZ ;  /* 0x0000002f06047227 */ /* 0x000fc600078e00ff */
[----:B------:R-:W-:Y:S01]  /*1d20*/  IABS R49, R18 ;  /* 0x0000001200317213 */ /* 0x000fe20000000000 */
[----:B------:R-:W-:Y:S02]  /*1d30*/  IMAD.MOV R4, RZ, RZ, -R4 ;  /* 0x000000ffff047224 */ /* 0x000fe400078e0a04 */
[--C-:B------:R-:W-:Y:S01]  /*1d40*/  @!P3 IMAD.IADD R39, R39, 0x1, -R2.reuse ;  /* 0x000000012727b824 */ /* 0x100fe200078e0a02 */
[C---:B------:R-:W-:Y:S01]  /*1d50*/  ISETP.GT.U32.AND P3, PT, R2.reuse, R45, PT ;  /* 0x0000002d0200720c */ /* 0x040fe20003f64070 */
[C---:B------:R-:W-:Y:S02]  /*1d60*/  IMAD R47, R2.reuse, R4, R47 ;  /* 0x00000004022f7224 */ /* 0x040fe400078e022f */
[----:B------:R-:W-:Y:S02]  /*1d70*/  @!P2 IMAD.IADD R41, R41, 0x1, -R2 ;  /* 0x000000012929a824 */ /* 0x000fe400078e0a02 */
[----:B------:R-:W-:Y:S01]  /*1d80*/  @!P0 IMAD.MOV R39, RZ, RZ, -R39 ;  /* 0x000000ffff278224 */ /* 0x000fe200078e0a27 */
[C---:B------:R-:W-:Y:S01]  /*1d90*/  ISETP.GT.U32.AND P0, PT, R2.reuse, R47, PT ;  /* 0x0000002f0200720c */ /* 0x040fe20003f04070 */
[C---:B------:R-:W-:Y:S01]  /*1da0*/  IMAD R43, R2.reuse, R10, R43 ;  /* 0x0000000a022b7224 */ /* 0x040fe200078e022b */
[----:B------:R-:W-:Y:S01]  /*1db0*/  ISETP.GT.U32.AND P2, PT, R2, R41, PT ;  /* 0x000000290200720c */ /* 0x000fe20003f44070 */
[----:B------:R-:W-:-:S04]  /*1dc0*/  IMAD.HI.U32 R4, R6, R51, RZ ;  /* 0x0000003306047227 */ /* 0x000fc800078e00ff */
[----:B------:R-:W-:Y:S01]  /*1dd0*/  @!P4 IMAD.IADD R35, R35, 0x1, -R2 ;  /* 0x000000012323c824 */ /* 0x000fe200078e0a02 */
[----:B------:R-:W-:Y:S01]  /*1de0*/  ISETP.GT.U32.AND P4, PT, R2, R43, PT ;  /* 0x0000002b0200720c */ /* 0x000fe20003f84070 */
[----:B------:R-:W-:Y:S02]  /*1df0*/  IMAD.MOV R4, RZ, RZ, -R4 ;  /* 0x000000ffff047224 */ /* 0x000fe400078e0a04 */
[----:B------:R-:W-:-:S04]  /*1e00*/  IMAD.HI.U32 R10, R6, R49, RZ ;  /* 0x00000031060a7227 */ /* 0x000fc800078e00ff */
[C---:B------:R-:W-:Y:S02]  /*1e10*/  IMAD R51, R2.reuse, R4, R51 ;  /* 0x0000000402337224 */ /* 0x040fe400078e0233 */
[--C-:B------:R-:W-:Y:S02]  /*1e20*/  @!P0 IMAD.IADD R47, R47, 0x1, -R2.reuse ;  /* 0x000000012f2f8824 */ /* 0x100fe400078e0a02 */
[--C-:B------:R-:W-:Y:S01]  /*1e30*/  @!P2 IMAD.IADD R41, R41, 0x1, -R2.reuse ;  /* 0x000000012929a824 */ /* 0x100fe200078e0a02 */
[----:B------:R-:W-:Y:S01]  /*1e40*/  ISETP.GT.U32.AND P0, PT, R2, R51, PT ;  /* 0x000000330200720c */ /* 0x000fe20003f04070 */
[----:B------:R-:W-:Y:S01]  /*1e50*/  @!P4 IMAD.IADD R43, R43, 0x1, -R2 ;  /* 0x000000012b2bc824 */ /* 0x000fe200078e0a02 */
[----:B------:R-:W-:Y:S01]  /*1e60*/  ISETP.GE.AND P2, PT, R12, RZ, PT ;  /* 0x000000ff0c00720c */ /* 0x000fe20003f46270 */
[----:B------:R-:W-:Y:S01]  /*1e70*/  @!P1 IMAD.MOV R35, RZ, RZ, -R35 ;  /* 0x000000ffff239224 */ /* 0x000fe200078e0a23 */
[----:B------:R-:W-:Y:S01]  /*1e80*/  LOP3.LUT R12, R8, 0x5c, RZ, 0xfc, !PT ;  /* 0x0000005c080c7812 */ /* 0x000fe200078efcff */
[----:B------:R-:W-:Y:S01]  /*1e90*/  IMAD.MOV R10, RZ, RZ, -R10 ;  /* 0x000000ffff0a7224 */ /* 0x000fe200078e0a0a */
[----:B------:R-:W-:Y:S01]  /*1ea0*/  ISETP.GE.AND P4, PT, R16, RZ, PT ;  /* 0x000000ff1000720c */ /* 0x000fe20003f86270 */
[--C-:B------:R-:W-:Y:S01]  /*1eb0*/  @!P3 IMAD.IADD R45, R45, 0x1, -R2.reuse ;  /* 0x000000012d2db824 */ /* 0x100fe200078e0a02 */
[----:B------:R-:W-:Y:S01]  /*1ec0*/  IABS R53, R12 ;  /* 0x0000000c00357213 */ /* 0x000fe20000000000 */
[C---:B------:R-:W-:Y:S01]  /*1ed0*/  IMAD R49, R2.reuse, R10, R49 ;  /* 0x0000000a02317224 */ /* 0x040fe200078e0231 */
[----:B------:R-:W-:Y:S01]  /*1ee0*/  ISETP.GT.U32.AND P1, PT, R2, R43, PT ;  /* 0x0000002b0200720c */ /* 0x000fe20003f24070 */
[----:B------:R-:W-:Y:S01]  /*1ef0*/  @!P6 IMAD.MOV R41, RZ, RZ, -R41 ;  /* 0x000000ffff29e224 */ /* 0x000fe200078e0a29 */
[----:B------:R-:W-:Y:S01]  /*1f00*/  LOP3.LUT R16, R8, 0x60, RZ, 0xfc, !PT ;  /* 0x0000006008107812 */ /* 0x000fe200078efcff */
[----:B------:R-:W-:Y:S01]  /*1f10*/  @!P0 IMAD.IADD R51, R51, 0x1, -R2 ;  /* 0x0000000133338824 */ /* 0x000fe200078e0a02 */
[----:B------:R-:W-:Y:S01]  /*1f20*/  ISETP.GT.U32.AND P3, PT, R2, R45, PT ;  /* 0x0000002d0200720c */ /* 0x000fe20003f64070 */
[----:B------:R-:W-:Y:S01]  /*1f30*/  IMAD.HI.U32 R4, R6, R53, RZ ;  /* 0x0000003506047227 */ /* 0x000fe200078e00ff */
[----:B------:R-:W-:-:S02]  /*1f40*/  IABS R55, R16 ;  /* 0x0000001000377213 */ /* 0x000fc40000000000 */
[----:B------:R-:W-:Y:S01]  /*1f50*/  ISETP.GT.U32.AND P0, PT, R2, R51, PT ;  /* 0x000000330200720c */ /* 0x000fe20003f04070 */
[----:B------:R-:W-:Y:S01]  /*1f60*/  IMAD.MOV R10, RZ, RZ, -R4 ;  /* 0x000000ffff0a7224 */ /* 0x000fe200078e0a04 */
[----:B------:R-:W-:Y:S01]  /*1f70*/  ISETP.GE.AND P6, PT, R18, RZ, PT ;  /* 0x000000ff1200720c */ /* 0x000fe20003fc6270 */
[----:B------:R-:W-:Y:S01]  /*1f80*/  IMAD.HI.U32 R4, R6, R55, RZ ;  /* 0x0000003706047227 */ /* 0x000fe200078e00ff */
[----:B------:R-:W-:-:S03]  /*1f90*/  LOP3.LUT R18, R8, 0x64, RZ, 0xfc, !PT ;  /* 0x0000006408127812 */ /* 0x000fc600078efcff */
[----:B------:R-:W-:Y:S01]  /*1fa0*/  @!P1 IMAD.IADD R43, R43, 0x1, -R2 ;  /* 0x000000012b2b9824 */ /* 0x000fe200078e0a02 */
[----:B------:R-:W-:Y:S01]  /*1fb0*/  ISETP.GT.U32.AND P1, PT, R2, R49, PT ;  /* 0x000000310200720c */ /* 0x000fe20003f24070 */
[----:B------:R-:W-:Y:S01]  /*1fc0*/  IMAD.MOV R4, RZ, RZ, -R4 ;  /* 0x000000ffff047224 */ /* 0x000fe200078e0a04 */
[----:B------:R-:W-:Y:S01]  /*1fd0*/  IABS R59, R18 ;  /* 0x00000012003b7213 */ /* 0x000fe20000000000 */
[--C-:B------:R-:W-:Y:S01]  /*1fe0*/  @!P3 IMAD.IADD R45, R45, 0x1, -R2.reuse ;  /* 0x000000012d2db824 */ /* 0x100fe200078e0a02 */
[----:B------:R-:W-:Y:S01]  /*1ff0*/  ISETP.GE.AND P3, PT, R20, RZ, PT ;  /* 0x000000ff1400720c */ /* 0x000fe20003f66270 */
[----:B------:R-:W-:Y:S01]  /*2000*/  IMAD R55, R2, R4, R55 ;  /* 0x0000000402377224 */ /* 0x000fe200078e0237 */
[----:B------:R-:W-:Y:S01]  /*2010*/  LOP3.LUT R20, R8, 0x68, RZ, 0xfc, !PT ;  /* 0x0000006808147812 */ /* 0x000fe200078efcff */
[----:B------:R-:W-:Y:S02]  /*2020*/  @!P0 IMAD.IADD R51, R51, 0x1, -R2 ;  /* 0x0000000133338824 */ /* 0x000fe400078e0a02 */
[----:B------:R-:W-:Y:S01]  /*2030*/  IMAD.HI.U32 R4, R6, R59, RZ ;  /* 0x0000003b06047227 */ /* 0x000fe200078e00ff */
[----:B------:R-:W-:-:S02]  /*2040*/  ISETP.GT.U32.AND P0, PT, R2, R55, PT ;  /* 0x000000370200720c */ /* 0x000fc40003f04070 */
[----:B------:R-:W-:Y:S01]  /*2050*/  IABS R61, R20 ;  /* 0x00000014003d7213 */ /* 0x000fe20000000000 */
[----:B------:R-:W-:Y:S01]  /*2060*/  @!P5 IMAD.MOV R43, RZ, RZ, -R43 ;  /* 0x000000ffff2bd224 */ /* 0x000fe200078e0a2b */
[C---:B------:R-:W-:Y:S01]  /*2070*/  ISETP.GT.U32.AND P5, PT, R2.reuse, R47, PT ;  /* 0x0000002f0200720c */ /* 0x040fe20003fa4070 */
[----:B------:R-:W-:Y:S02]  /*2080*/  @!P1 IMAD.IADD R49, R49, 0x1, -R2 ;  /* 0x0000000131319824 */ /* 0x000fe400078e0a02 */
[----:B------:R-:W-:Y:S02]  /*2090*/  IMAD.MOV R4, RZ, RZ, -R4 ;  /* 0x000000ffff047224 */ /* 0x000fe400078e0a04 */
[C---:B------:R-:W-:Y:S01]  /*20a0*/  IMAD R53, R2.reuse, R10, R53 ;  /* 0x0000000a02357224 */ /* 0x040fe200078e0235 */
[C---:B------:R-:W-:Y:S01]  /*20b0*/  ISETP.GT.U32.AND P1, PT, R2.reuse, R49, PT ;  /* 0x000000310200720c */ /* 0x040fe20003f24070 */
[----:B------:R-:W-:Y:S02]  /*20c0*/  IMAD R59, R2, R4, R59 ;  /* 0x00000004023b7224 */ /* 0x000fe400078e023b */
[----:B------:R-:W-:-:S02]  /*20d0*/  @!P0 IMAD.IADD R55, R55, 0x1, -R2 ;  /* 0x0000000137378824 */ /* 0x000fc400078e0a02 */
[----:B------:R-:W-:Y:S01]  /*20e0*/  IMAD.HI.U32 R10, R6, R61, RZ ;  /* 0x0000003d060a7227 */ /* 0x000fe200078e00ff */
[----:B------:R-:W-:-:S03]  /*20f0*/  ISETP.GT.U32.AND P0, PT, R2, R59, PT ;  /* 0x0000003b0200720c */ /* 0x000fc60003f04070 */
[----:B------:R-:W-:Y:S01]  /*2100*/  @!P5 IMAD.IADD R47, R47, 0x1, -R2 ;  /* 0x000000012f2fd824 */ /* 0x000fe200078e0a02 */
[----:B------:R-:W-:Y:S01]  /*2110*/  ISETP.GT.U32.AND P5, PT, R2, R53, PT ;  /* 0x000000350200720c */ /* 0x000fe20003fa4070 */
[----:B------:R-:W-:Y:S02]  /*2120*/  IMAD.MOV R10, RZ, RZ, -R10 ;  /* 0x000000ffff0a7224 */ /* 0x000fe400078e0a0a */
[--C-:B------:R-:W-:Y:S01]  /*2130*/  @!P1 IMAD.IADD R49, R49, 0x1, -R2.reuse ;  /* 0x0000000131319824 */ /* 0x100fe200078e0a02 */
[----:B------:R-:W-:Y:S01]  /*2140*/  ISETP.GE.AND P1, PT, R12, RZ, PT ;  /* 0x000000ff0c00720c */ /* 0x000fe20003f26270 */
[----:B------:R-:W-:Y:S01]  /*2150*/  IMAD R61, R2, R10, R61 ;  /* 0x0000000a023d7224 */ /* 0x000fe200078e023d */
[C---:B------:R-:W-:Y:S01]  /*2160*/  LOP3.LUT R12, R8.reuse, 0x6c, RZ, 0xfc, !PT ;  /* 0x0000006c080c7812 */ /* 0x040fe200078efcff */
[----:B------:R-:W-:Y:S01]  /*2170*/  @!P2 IMAD.MOV R45, RZ, RZ, -R45 ;  /* 0x000000ffff2da224 */ /* 0x000fe200078e0a2d */
[----:B------:R-:W-:Y:S01]  /*2180*/  LOP3.LUT R10, R8, 0x78, RZ, 0xfc, !PT ;  /* 0x00000078080a7812 */ /* 0x000fe200078efcff */
[--C-:B------:R-:W-:Y:S01]  /*2190*/  @!P0 IMAD.IADD R59, R59, 0x1, -R2.reuse ;  /* 0x000000013b3b8824 */ /* 0x100fe200078e0a02 */
[----:B------:R-:W-:Y:S01]  /*21a0*/  ISETP.GT.U32.AND P0, PT, R2, R61, PT ;  /* 0x0000003d0200720c */ /* 0x000fe20003f04070 */
[----:B------:R-:W-:Y:S01]  /*21b0*/  @!P4 IMAD.MOV R47, RZ, RZ, -R47 ;  /* 0x000000ffff2fc224 */ /* 0x000fe200078e0a2f */
[----:B------:R-:W-:Y:S01]  /*21c0*/  IABS R63, R12 ;  /* 0x0000000c003f7213 */ /* 0x000fe20000000000 */
[----:B------:R-:W-:Y:S01]  /*21d0*/  @!P5 IMAD.IADD R53, R53, 0x1, -R2 ;  /* 0x000000013535d824 */ /* 0x000fe200078e0a02 */
[----:B------:R-:W-:Y:S01]  /*21e0*/  ISETP.GE.AND P5, PT, R16, RZ, PT ;  /* 0x000000ff1000720c */ /* 0x000fe20003fa6270 */
[----:B------:R-:W-:Y:S01]  /*21f0*/  @!P3 IMAD.MOV R51, RZ, RZ, -R51 ;  /* 0x000000ffff33b224 */ /* 0x000fe200078e0a33 */
[----:B------:R-:W-:Y:S01]  /*2200*/  LOP3.LUT R16, R8, 0x70, RZ, 0xfc, !PT ;  /* 0x0000007008107812 */ /* 0x000fe200078efcff */
[----:B------:R-:W-:Y:S01]  /*2210*/  IMAD.HI.U32 R4, R6, R63, RZ ;  /* 0x0000003f06047227 */ /* 0x000fe200078e00ff */
[----:B------:R-:W-:-:S02]  /*2220*/  ISETP.GT.U32.AND P2, PT, R2, R55, PT ;  /* 0x000000370200720c */ /* 0x000fc40003f44070 */
[----:B------:R-:W-:Y:S01]  /*2230*/  IABS R65, R16 ;  /* 0x0000001000417213 */ /* 0x000fe20000000000 */
[----:B------:R-:W-:Y:S01]  /*2240*/  IMAD.MOV R4, RZ, RZ, -R4 ;  /* 0x000000ffff047224 */ /* 0x000fe200078e0a04 */
[----:B------:R-:W-:Y:S01]  /*2250*/  IABS R69, R10 ;  /* 0x0000000a00457213 */ /* 0x000fe20000000000 */
[----:B------:R-:W-:Y:S01]  /*2260*/  @!P0 IMAD.IADD R61, R61, 0x1, -R2 ;  /* 0x000000013d3d8824 */ /* 0x000fe200078e0a02 */
[C---:B------:R-:W-:Y:S01]  /*2270*/  ISETP.GT.U32.AND P0, PT, R2.reuse, R53, PT ;  /* 0x000000350200720c */ /* 0x040fe20003f04070 */
[----:B------:R-:W-:Y:S02]  /*2280*/  IMAD R63, R2, R4, R63 ;  /* 0x00000004023f7224 */ /* 0x000fe400078e023f */
[----:B------:R-:W-:Y:S01]  /*2290*/  IMAD.HI.U32 R4, R6, R65, RZ ;  /* 0x0000004106047227 */ /* 0x000fe200078e00ff */
[C---:B------:R-:W-:Y:S02]  /*22a0*/  ISETP.GT.U32.AND P4, PT, R2.reuse, R61, PT ;  /* 0x0000003d0200720c */ /* 0x040fe40003f84070 */
[----:B------:R-:W-:Y:S01]  /*22b0*/  ISETP.GT.U32.AND P3, PT, R2, R63, PT ;  /* 0x0000003f0200720c */ /* 0x000fe20003f64070 */
[----:B------:R-:W-:-:S04]  /*22c0*/  IMAD.HI.U32 R8, R6, R67, RZ ;  /* 0x0000004306087227 */ /* 0x000fc800078e00ff */
[----:B------:R-:W-:Y:S02]  /*22d0*/  IMAD.MOV R4, RZ, RZ, -R4 ;  /* 0x000000ffff047224 */ /* 0x000fe400078e0a04 */
[----:B------:R-:W-:Y:S02]  /*22e0*/  IMAD.MOV R8, RZ, RZ, -R8 ;  /* 0x000000ffff087224 */ /* 0x000fe400078e0a08 */
[C---:B------:R-:W-:Y:S01]  /*22f0*/  IMAD R65, R2.reuse, R4, R65 ;  /* 0x0000000402417224 */ /* 0x040fe200078e0241 */
[----:B------:R-:W-:Y:S01]  /*2300*/  LOP3.LUT R4, RZ, R57, RZ, 0x33, !PT ;  /* 0x00000039ff047212 */ /* 0x000fe200078e33ff */
[----:B------:R-:W-:Y:S02]  /*2310*/  IMAD R67, R2, R8, R67 ;  /* 0x0000000802437224 */ /* 0x000fe400078e0243 */
[----:B------:R-:W-:-:S04]  /*2320*/  IMAD.HI.U32 R6, R6, R69, RZ ;  /* 0x0000004506067227 */ /* 0x000fc800078e00ff */
[--C-:B------:R-:W-:Y:S01]  /*2330*/  @!P0 IMAD.IADD R53, R53, 0x1, -R2.reuse ;  /* 0x0000000135358824 */ /* 0x100fe200078e0a02 */
[C---:B------:R-:W-:Y:S01]  /*2340*/  ISETP.GT.U32.AND P0, PT, R2.reuse, R65, PT ;  /* 0x000000410200720c */ /* 0x040fe20003f04070 */
[----:B------:R-:W-:Y:S01]  /*2350*/  @!P2 IMAD.IADD R55, R55, 0x1, -R2 ;  /* 0x000000013737a824 */ /* 0x000fe200078e0a02 */
[C---:B------:R-:W-:Y:S01]  /*2360*/  ISETP.GT.U32.AND P2, PT, R2.reuse, R67, PT ;  /* 0x000000430200720c */ /* 0x040fe20003f44070 */
[----:B------:R-:W-:Y:S02]  /*2370*/  IMAD.MOV R6, RZ, RZ, -R6 ;  /* 0x000000ffff067224 */ /* 0x000fe400078e0a06 */
[----:B------:R-:W-:Y:S01]  /*2380*/  @!P6 IMAD.MOV R49, RZ, RZ, -R49 ;  /* 0x000000ffff31e224 */ /* 0x000fe200078e0a31 */
[C---:B------:R-:W-:Y:S01]  /*2390*/  ISETP.GT.U32.AND P6, PT, R2.reuse, R59, PT ;  /* 0x0000003b0200720c */ /* 0x040fe20003fc4070 */
[----:B------:R-:W-:Y:S02]  /*23a0*/  IMAD R69, R2, R6, R69 ;  /* 0x0000000602457224 */ /* 0x000fe400078e0245 */
[----:B------:R-:W-:-:S02]  /*23b0*/  @!P4 IMAD.IADD R61, R61, 0x1, -R2 ;  /* 0x000000013d3dc824 */ /* 0x000fc400078e0a02 */
[--C-:B------:R-:W-:Y:S01]  /*23c0*/  @!P3 IMAD.IADD R63, R63, 0x1, -R2.reuse ;  /* 0x000000013f3fb824 */ /* 0x100fe200078e0a02 */
[----:B------:R-:W-:Y:S01]  /*23d0*/  ISETP.GT.U32.AND P4, PT, R2, R69, PT ;  /* 0x000000450200720c */ /* 0x000fe20003f84070 */
[--C-:B------:R-:W-:Y:S01]  /*23e0*/  @!P0 IMAD.IADD R65, R65, 0x1, -R2.reuse ;  /* 0x0000000141418824 */ /* 0x100fe200078e0a02 */
[----:B------:R-:W-:Y:S01]  /*23f0*/  ISETP.GE.AND P3, PT, R20, RZ, PT ;  /* 0x000000ff1400720c */ /* 0x000fe20003f66270 */
[--C-:B------:R-:W-:Y:S01]  /*2400*/  @!P2 IMAD.IADD R67, R67, 0x1, -R2.reuse ;  /* 0x000000014343a824 */ /* 0x100fe200078e0a02 */
[C---:B------:R-:W-:Y:S01]  /*2410*/  ISETP.GT.U32.AND P0, PT, R2.reuse, R63, PT ;  /* 0x0000003f0200720c */ /* 0x040fe20003f04070 */
[----:B------:R-:W-:Y:S01]  /*2420*/  @!P1 IMAD.MOV R53, RZ, RZ, -R53 ;  /* 0x000000ffff359224 */ /* 0x000fe200078e0a35 */
[----:B------:R-:W-:Y:S01]  /*2430*/  ISETP.GT.U32.AND P2, PT, R2, R65, PT ;  /* 0x000000410200720c */ /* 0x000fe20003f44070 */
[----:B------:R-:W-:Y:S01]  /*2440*/  @!P6 IMAD.IADD R59, R59, 0x1, -R2 ;  /* 0x000000013b3be824 */ /* 0x000fe200078e0a02 */
[----:B------:R-:W-:Y:S01]  /*2450*/  ISETP.GE.AND P6, PT, R18, RZ, PT ;  /* 0x000000ff1200720c */ /* 0x000fe20003fc6270 */
[----:B------:R-:W-:Y:S01]  /*2460*/  @!P5 IMAD.MOV R55, RZ, RZ, -R55 ;  /* 0x000000ffff37d224 */ /* 0x000fe200078e0a37 */
[----:B------:R-:W-:Y:S01]  /*2470*/  ISETP.GT.U32.AND P1, PT, R2, R67, PT ;  /* 0x000000430200720c */ /* 0x000fe20003f24070 */
[----:B----4-:R-:W-:-:S02]  /*2480*/  VIADD R6, R98, 0xffffffff ;  /* 0xffffffff62067836 */ /* 0x010fc40000000000 */
[--C-:B------:R-:W-:Y:S01]  /*2490*/  @!P4 IMAD.IADD R69, R69, 0x1, -R2.reuse ;  /* 0x000000014545c824 */ /* 0x100fe200078e0a02 */
[----:B------:R-:W-:Y:S01]  /*24a0*/  ISETP.GE.AND P4, PT, R12, RZ, PT ;  /* 0x000000ff0c00720c */ /* 0x000fe20003f86270 */
[----:B------:R-:W-:Y:S01]  /*24b0*/  @!P3 IMAD.MOV R61, RZ, RZ, -R61 ;  /* 0x000000ffff3db224 */ /* 0x000fe200078e0a3d */
[----:B------:R-:W-:Y:S01]  /*24c0*/  ISETP.GE.U32.AND P3, PT, R6, 0x7fffffe0, PT ;  /* 0x7fffffe00600780c */ /* 0x000fe20003f66070 */
[--C-:B------:R-:W-:Y:S01]  /*24d0*/  @!P0 IMAD.IADD R63, R63, 0x1, -R2.reuse ;  /* 0x000000013f3f8824 */ /* 0x100fe200078e0a02 */
[----:B------:R-:W-:Y:S01]  /*24e0*/  ISETP.GT.U32.AND P5, PT, R2, R69, PT ;  /* 0x000000450200720c */ /* 0x000fe20003fa4070 */
[--C-:B------:R-:W-:Y:S01]  /*24f0*/  @!P2 IMAD.IADD R65, R65, 0x1, -R2.reuse ;  /* 0x000000014141a824 */ /* 0x100fe200078e0a02 */
[----:B------:R-:W-:Y:S01]  /*2500*/  ISETP.GE.AND P0, PT, R16, RZ, PT ;  /* 0x000000ff1000720c */ /* 0x000fe20003f06270 */
[----:B------:R-:W-:Y:S01]  /*2510*/  @!P6 IMAD.MOV R59, RZ, RZ, -R59 ;  /* 0x000000ffff3be224 */ /* 0x000fe200078e0a3b */
[----:B------:R-:W-:Y:S01]  /*2520*/  ISETP.GE.AND P2, PT, R22, RZ, PT ;  /* 0x000000ff1600720c */ /* 0x000fe20003f46270 */
[----:B------:R-:W-:Y:S01]  /*2530*/  @!P1 IMAD.IADD R67, R67, 0x1, -R2 ;  /* 0x0000000143439824 */ /* 0x000fe200078e0a02 */
[----:B------:R-:W-:Y:S01]  /*2540*/  ISETP.GE.AND P1, PT, R10, RZ, PT ;  /* 0x000000ff0a00720c */ /* 0x000fe20003f26270 */
[----:B------:R-:W-:Y:S01]  /*2550*/  VIADD R8, R98, 0xfffffffe ;  /* 0xfffffffe62087836 */ /* 0x000fe20000000000 */
[----:B------:R-:W-:Y:S01]  /*2560*/  ISETP.NE.AND P6, PT, R57, RZ, PT ;  /* 0x000000ff3900720c */ /* 0x000fe20003fc5270 */
[----:B------:R-:W-:-:S02]  /*2570*/  @!P4 IMAD.MOV R63, RZ, RZ, -R63 ;  /* 0x000000ffff3fc224 */ /* 0x000fc400078e0a3f */
[----:B------:R-:W-:Y:S01]  /*2580*/  VIADD R6, R98, 0xfffffffd ;  /* 0xfffffffd62067836 */ /* 0x000fe20000000000 */
[----:B------:R-:W-:Y:S01]  /*2590*/  SEL R77, R4, R41, !P6 ;  /* 0x00000029044d7207 */ /* 0x000fe20007000000 */
[----:B------:R-:W-:Y:S01]  /*25a0*/  IMAD R41, R14, UR14, RZ ;  /* 0x0000000e0e297c24 */ /* 0x000fe2000f8e02ff */
[C---:B------:R-:W-:Y:S01]  /*25b0*/  SEL R7, R4.reuse, R7, !P6 ;  /* 0x0000000704077207 */ /* 0x040fe20007000000 */
[----:B------:R-:W-:Y:S01]  /*25c0*/  @!P5 IMAD.IADD R69, R69, 0x1, -R2 ;  /* 0x000000014545d824 */ /* 0x000fe200078e0a02 */
[C---:B------:R-:W-:Y:S01]  /*25d0*/  SEL R79, R4.reuse, R43, !P6 ;  /* 0x0000002b044f7207 */ /* 0x040fe20007000000 */
[----:B------:R-:W-:Y:S01]  /*25e0*/  IMAD.SHL.U32 R2, R41, 0x4, RZ ;  /* 0x0000000429027824 */ /* 0x000fe200078e00ff */
[----:B------:R-:W-:Y:S01]  /*25f0*/  SEL R5, R4, R5, !P6 ;  /* 0x0000000504057207 */ /* 0x000fe20007000000 */
[----:B------:R-:W-:Y:S01]  /*2600*/  @!P0 IMAD.MOV R65, RZ, RZ, -R65 ;  /* 0x000000ffff418224 */ /* 0x000fe200078e0a41 */
[----:B------:R-:W-:Y:S01]  /*2610*/  LEA R170, P5, R40, UR6, 0x2 ;  /* 0x0000000628aa7c11 */ /* 0x000fe2000f8a10ff */
[----:B------:R-:W-:Y:S01]  /*2620*/  @!P2 IMAD.MOV R67, RZ, RZ, -R67 ;  /* 0x000000ffff43a224 */ /* 0x000fe200078e0a43 */
[----:B------:R-:W-:Y:S01]  /*2630*/  IADD3 R100, P0, PT, R2, UR4, RZ ;  /* 0x0000000402647c10 */ /* 0x000fe2000ff1e0ff */
[----:B------:R-:W-:Y:S01]  /*2640*/  @!P1 IMAD.MOV R69, RZ, RZ, -R69 ;  /* 0x000000ffff459224 */ /* 0x000fe200078e0a45 */
[C---:B------:R-:W-:Y:S01]  /*2650*/  SEL R9, R4.reuse, R9, !P6 ;  /* 0x0000000904097207 */ /* 0x040fe20007000000 */
[----:B------:R-:W-:Y:S01]  /*2660*/  IMAD R43, R7, UR18, RZ ;  /* 0x00000012072b7c24 */ /* 0x000fe2000f8e02ff */
[C---:B------:R-:W-:Y:S01]  /*2670*/  SEL R11, R4.reuse, R11, !P6 ;  /* 0x0000000b040b7207 */ /* 0x040fe20007000000 */
[----:B------:R-:W-:Y:S01]  /*2680*/  IMAD R79, R79, UR18, RZ ;  /* 0x000000124f4f7c24 */ /* 0x000fe2000f8e02ff */
[C---:B------:R-:W-:Y:S01]  /*2690*/  SEL R13, R4.reuse, R13, !P6 ;  /* 0x0000000d040d7207 */ /* 0x040fe20007000000 */
[----:B------:R-:W-:Y:S01]  /*26a0*/  IMAD R77, R77, UR18, RZ ;  /* 0x000000124d4d7c24 */ /* 0x000fe2000f8e02ff */
[----:B------:R-:W-:-:S02]  /*26b0*/  SEL R15, R4, R15, !P6 ;  /* 0x0000000f040f7207 */ /* 0x000fc40007000000 */
[C---:B------:R-:W-:Y:S02]  /*26c0*/  SEL R17, R4.reuse, R17, !P6 ;  /* 0x0000001104117207 */ /* 0x040fe40007000000 */
[C---:B------:R-:W-:Y:S02]  /*26d0*/  SEL R57, R4.reuse, R19, !P6 ;  /* 0x0000001304397207 */ /* 0x040fe40007000000 */
[C---:B------:R-:W-:Y:S02]  /*26e0*/  SEL R21, R4.reuse, R21, !P6 ;  /* 0x0000001504157207 */ /* 0x040fe40007000000 */
[C---:B------:R-:W-:Y:S01]  /*26f0*/  SEL R23, R4.reuse, R23, !P6 ;  /* 0x0000001704177207 */ /* 0x040fe20007000000 */
[----:B------:R-:W-:Y:S01]  /*2700*/  IMAD R57, R57, UR18, RZ ;  /* 0x0000001239397c24 */ /* 0x000fe2000f8e02ff */
[C---:B------:R-:W-:Y:S02]  /*2710*/  SEL R25, R4.reuse, R25, !P6 ;  /* 0x0000001904197207 */ /* 0x040fe40007000000 */
[----:B------:R-:W-:-:S02]  /*2720*/  SEL R27, R4, R27, !P6 ;  /* 0x0000001b041b7207 */ /* 0x000fc40007000000 */
[C---:B------:R-:W-:Y:S02]  /*2730*/  SEL R29, R4.reuse, R29, !P6 ;  /* 0x0000001d041d7207 */ /* 0x040fe40007000000 */
[C---:B------:R-:W-:Y:S02]  /*2740*/  SEL R31, R4.reuse, R31, !P6 ;  /* 0x0000001f041f7207 */ /* 0x040fe40007000000 */
[C---:B------:R-:W-:Y:S02]  /*2750*/  SEL R33, R4.reuse, R33, !P6 ;  /* 0x0000002104217207 */ /* 0x040fe40007000000 */
[C---:B------:R-:W-:Y:S02]  /*2760*/  SEL R73, R4.reuse, R35, !P6 ;  /* 0x0000002304497207 */ /* 0x040fe40007000000 */
[C---:B------:R-:W-:Y:S02]  /*2770*/  SEL R75, R4.reuse, R39, !P6 ;  /* 0x00000027044b7207 */ /* 0x040fe40007000000 */
[C---:B------:R-:W-:Y:S01]  /*2780*/  SEL R81, R4.reuse, R45, !P6 ;  /* 0x0000002d04517207 */ /* 0x040fe20007000000 */
[----:B------:R-:W-:Y:S01]  /*2790*/  IMAD R45, R9, UR18, RZ ;  /* 0x00000012092d7c24 */ /* 0x000fe2000f8e02ff */
        /* <DEDUP_REMOVED lines=22> */
[----:B------:R-:W-:Y:S01]  /*2900*/  SEL R233, R4, R71, !P6 ;  /* 0x0000004704e97207 */ /* 0x000fe20007000000 */
[----:B------:R-:W-:Y:S01]  /*2910*/  IMAD R71, R33, UR18, RZ ;  /* 0x0000001221477c24 */ /* 0x000fe2000f8e02ff */
[----:B------:R-:W-:Y:S01]  /*2920*/  LEA.HI.X.SX32 R101, R41, UR5, 0x2, P0 ;  /* 0x0000000529657c11 */ /* 0x000fe200080f16ff */
[----:B------:R-:W-:Y:S01]  /*2930*/  IMAD R89, R89, UR18, RZ ;  /* 0x0000001259597c24 */ /* 0x000fe2000f8e02ff */
[----:B------:R-:W-:Y:S01]  /*2940*/  LEA.HI.X.SX32 R4, R40, UR7, 0x2, P5 ;  /* 0x0000000728047c11 */ /* 0x000fe2000a8f16ff */
[----:B------:R-:W-:Y:S01]  /*2950*/  IMAD R49, R11, UR18, RZ ;  /* 0x000000120b317c24 */ /* 0x000fe2000f8e02ff */
[-C--:B------:R-:W-:Y:S01]  /*2960*/  LEA R182, P0, R43, R170.reuse, 0x2 ;  /* 0x000000aa2bb67211 */ /* 0x080fe200078010ff */
[----:B------:R-:W-:Y:S01]  /*2970*/  IMAD R91, R91, UR18, RZ ;  /* 0x000000125b5b7c24 */ /* 0x000fe2000f8e02ff */
[----:B------:R-:W-:Y:S01]  /*2980*/  LEA R24, P2, R45, R170, 0x2 ;  /* 0x000000aa2d187211 */ /* 0x000fe200078410ff */
[----:B------:R-:W-:Y:S01]  /*2990*/  IMAD R53, R15, UR18, RZ ;  /* 0x000000120f357c24 */ /* 0x000fe2000f8e02ff */
[----:B------:R-:W-:Y:S01]  /*29a0*/  LEA.HI.X.SX32 R183, R43, R4, 0x2, P0 ;  /* 0x000000042bb77211 */ /* 0x000fe200000f16ff */
[----:B------:R-:W-:Y:S01]  /*29b0*/  IMAD R93, R93, UR18, RZ ;  /* 0x000000125d5d7c24 */ /* 0x000fe2000f8e02ff */
[----:B------:R-:W-:Y:S01]  /*29c0*/  LEA R184, P0, R47, R170, 0x2 ;  /* 0x000000aa2fb87211 */ /* 0x000fe200078010ff */
[----:B------:R-:W-:Y:S01]  /*29d0*/  IMAD R95, R95, UR18, RZ ;  /* 0x000000125f5f7c24 */ /* 0x000fe2000f8e02ff */
[-C--:B------:R-:W-:Y:S01]  /*29e0*/  LEA.HI.X.SX32 R25, R45, R4.reuse, 0x2, P2 ;  /* 0x000000042d197211 */ /* 0x080fe200010f16ff */
[----:B------:R-:W-:Y:S01]  /*29f0*/  IMAD R61, R23, UR18, RZ ;  /* 0x00000012173d7c24 */ /* 0x000fe2000f8e02ff */
[----:B------:R-:W-:Y:S01]  /*2a00*/  LEA.HI.X.SX32 R185, R47, R4, 0x2, P0 ;  /* 0x000000042fb97211 */ /* 0x000fe200000f16ff */
        /* <DEDUP_REMOVED lines=15> */
[----:B------:R-:W-:-:S02]  /*2b00*/  LEA R18, P2, R53, R170, 0x2 ;  /* 0x000000aa35127211 */ /* 0x000fc400078410ff */
[----:B------:R-:W-:Y:S02]  /*2b10*/  LEA.HI.X.SX32 R191, R59, R4, 0x2, P0 ;  /* 0x000000043bbf7211 */ /* 0x000fe400000f16ff */
[----:B------:R-:W-:Y:S02]  /*2b20*/  LEA R192, P0, R63, R170, 0x2 ;  /* 0x000000aa3fc07211 */ /* 0x000fe400078010ff */
[-C--:B------:R-:W-:Y:S02]  /*2b30*/  LEA.HI.X.SX32 R19, R53, R4.reuse, 0x2, P2 ;  /* 0x0000000435137211 */ /* 0x080fe400010f16ff */
[----:B------:R-:W-:Y:S02]  /*2b40*/  LEA.HI.X.SX32 R193, R63, R4, 0x2, P0 ;  /* 0x000000043fc17211 */ /* 0x000fe400000f16ff */
[-C--:B------:R-:W-:Y:S02]  /*2b50*/  LEA R194, P0, R67, R170.reuse, 0x2 ;  /* 0x000000aa43c27211 */ /* 0x080fe400078010ff */
        /* <DEDUP_REMOVED lines=26> */
[C---:B------:R-:W-:Y:S02]  /*2d00*/  LEA R32, P0, R91.reuse, R170, 0x2 ;  /* 0x000000aa5b207211 */ /* 0x040fe400078010ff */
[----:B------:R-:W-:Y:S01]  /*2d10*/  ISETP.GE.U32.AND P1, PT, R8, 0x7fffffdf, PT ;  /* 0x7fffffdf0800780c */ /* 0x000fe20003f26070 */
[----:B------:R-:W-:Y:S01]  /*2d20*/  VIADD R8, R98, 0xfffffffc ;  /* 0xfffffffc62087836 */ /* 0x000fe20000000000 */
[----:B------:R-:W-:Y:S02]  /*2d30*/  LEA.HI.X.SX32 R33, R91, R4, 0x2, P0 ;  /* 0x000000045b217211 */ /* 0x000fe400000f16ff */
[C---:B------:R-:W-:Y:S02]  /*2d40*/  LEA R162, P0, R93.reuse, R170, 0x2 ;  /* 0x000000aa5da27211 */ /* 0x040fe400078010ff */
[----:B------:R-:W-:Y:S01]  /*2d50*/  ISETP.GE.U32.AND P5, PT, R6, 0x7fffffde, PT ;  /* 0x7fffffde0600780c */ /* 0x000fe20003fa6070 */
[----:B------:R-:W-:Y:S01]  /*2d60*/  VIADD R6, R98, 0xfffffffb ;  /* 0xfffffffb62067836 */ /* 0x000fe20000000000 */
[----:B------:R-:W-:-:S02]  /*2d70*/  LEA.HI.X.SX32 R163, R93, R4, 0x2, P0 ;  /* 0x000000045da37211 */ /* 0x000fc400000f16ff */
[----:B------:R-:W-:Y:S02]  /*2d80*/  LEA R30, P0, R95, R170, 0x2 ;  /* 0x000000aa5f1e7211 */ /* 0x000fe400078010ff */
[-C--:B------:R-:W-:Y:S02]  /*2d90*/  LEA.HI.X.SX32 R153, R73, R4.reuse, 0x2, P2 ;  /* 0x0000000449997211 */ /* 0x080fe400010f16ff */
[----:B------:R-:W-:Y:S02]  /*2da0*/  LEA.HI.X.SX32 R31, R95, R4, 0x2, P0 ;  /* 0x000000045f1f7211 */ /* 0x000fe400000f16ff */
[-C--:B------:R-:W-:Y:S02]  /*2db0*/  LEA R164, P0, R225, R170.reuse, 0x2 ;  /* 0x000000aae1a47211 */ /* 0x080fe400078010ff */
[----:B------:R-:W-:Y:S02]  /*2dc0*/  LEA R154, P2, R77, R170, 0x2 ;  /* 0x000000aa4d9a7211 */ /* 0x000fe400078410ff */
[----:B------:R-:W-:-:S02]  /*2dd0*/  LEA.HI.X.SX32 R165, R225, R4, 0x2, P0 ;  /* 0x00000004e1a57211 */ /* 0x000fc400000f16ff */
[----:B------:R-:W-:Y:S02]  /*2de0*/  LEA R28, P0, R227, R170, 0x2 ;  /* 0x000000aae31c7211 */ /* 0x000fe400078010ff */
[-C--:B------:R-:W-:Y:S02]  /*2df0*/  LEA.HI.X.SX32 R155, R77, R4.reuse, 0x2, P2 ;  /* 0x000000044d9b7211 */ /* 0x080fe400010f16ff */
[----:B------:R-:W-:Y:S02]  /*2e00*/  LEA.HI.X.SX32 R29, R227, R4, 0x2, P0 ;  /* 0x00000004e31d7211 */ /* 0x000fe400000f16ff */
[C---:B------:R-:W-:Y:S02]  /*2e10*/  LEA R166, P0, R229.reuse, R170, 0x2 ;  /* 0x000000aae5a67211 */ /* 0x040fe400078010ff */
[----:B------:R-:W-:Y:S02]  /*2e20*/  ISETP.GE.U32.AND P4, PT, R8, 0x7fffffdd, PT ;  /* 0x7fffffdd0800780c */ /* 0x000fe40003f86070 */
[----:B------:R-:W-:-:S02]  /*2e30*/  LEA.HI.X.SX32 R167, R229, R4, 0x2, P0 ;  /* 0x00000004e5a77211 */ /* 0x000fc400000f16ff */
[C---:B------:R-:W-:Y:S02]  /*2e40*/  LEA R26, P0, R231.reuse, R170, 0x2 ;  /* 0x000000aae71a7211 */ /* 0x040fe400078010ff */
[----:B------:R-:W-:Y:S02]  /*2e50*/  ISETP.GE.U32.AND P6, PT, R6, 0x7fffffdc, PT ;  /* 0x7fffffdc0600780c */ /* 0x000fe40003fc6070 */
[----:B------:R-:W-:Y:S02]  /*2e60*/  LEA.HI.X.SX32 R27, R231, R4, 0x2, P0 ;  /* 0x00000004e71b7211 */ /* 0x000fe400000f16ff */
[C---:B------:R-:W-:Y:S02]  /*2e70*/  LEA R170, P0, R233.reuse, R170, 0x2 ;  /* 0x000000aae9aa7211 */ /* 0x040fe400078010ff */
[----:B------:R-:W-:Y:S02]  /*2e80*/  IADD3 R180, P2, PT, R100, UR45, RZ ;  /* 0x0000002d64b47c10 */ /* 0x000fe4000ff5e0ff */
[----:B------:R-:W-:Y:S01]  /*2e90*/  LEA.HI.X.SX32 R171, R233, R4, 0x2, P0 ;  /* 0x00000004e9ab7211 */ /* 0x000fe200000f16ff */
[----:B------:R-:W-:Y:S10]  /*2ea0*/  BRA.U UP0, `(.L_x_5) ;  /* 0x0000000100187547 */ /* 0x000ff4000b800000 */
[----:B------:R-:W-:Y:S01]  /*2eb0*/  ELECT P0, URZ, PT ;  /* 0x0000000000ff782f */ /* 0x000fe20003800000 */
[----:B------:R-:W-:Y:S01]  /*2ec0*/  IMAD.MOV.U32 R4, RZ, RZ, 0x1 ;  /* 0x00000001ff047424 */ /* 0x000fe200078e00ff */
[----:B------:R-:W-:Y:S01]  /*2ed0*/  UMOV UR4, 0x40 ;  /* 0x0000004000047882 */ /* 0x000fe20000000000 */
[----:B------:R-:W-:Y:S01]  /*2ee0*/  UVIRTCOUNT.DEALLOC.SMPOOL 0x80 ;  /* 0x000000800000784c */ /* 0x000fe20000000000 */
[----:B------:R-:W-:-:S09]  /*2ef0*/  ULEA UR4, UR11, UR4, 0x18 ;  /* 0x000000040b047291 */ /* 0x000fd2000f8ec0ff */
[----:B------:R1:W-:Y:S03]  /*2f00*/  @P0 STS.U8 [UR4], R4 ;  /* 0x00000004ff000988 */ /* 0x0003e60008000004 */
.L_x_5:
[CC--:B------:R-:W-:Y:S01]  /*2f10*/  LEA R178, P0, R42.reuse, R100.reuse, 0x3 ;  /* 0x000000642ab27211 */ /* 0x0c0fe200078018ff */
[C---:B------:R-:W-:Y:S01]  /*2f20*/  IMAD R141, R42.reuse, 0x58, RZ ;  /* 0x000000582a8d7824 */ /* 0x040fe200078e02ff */
[-C--:B------:R-:W-:Y:S01]  /*2f30*/  LEA.HI.X.SX32 R181, R42, R101.reuse, 0x2, P2 ;  /* 0x000000652ab57211 */ /* 0x080fe200010f16ff */
[----:B------:R-:W-:Y:S01]  /*2f40*/  IMAD.U32 R84, RZ, RZ, UR62 ;  /* 0x0000003eff547e24 */ /* 0x000fe2000f8e00ff */
[-C--:B------:R-:W-:Y:S01]  /*2f50*/  LEA.HI.X.SX32 R179, R44, R101.reuse, 0x2, P0 ;  /* 0x000000652cb37211 */ /* 0x080fe200000f16ff */
[C---:B------:R-:W-:Y:S01]  /*2f60*/  IMAD R145, R42.reuse, 0x60, RZ ;  /* 0x000000602a917824 */ /* 0x040fe200078e02ff */
[-C--:B------:R-:W-:Y:S01]  /*2f70*/  LEA R106, P0, R42, R100.reuse, 0x4 ;  /* 0x000000642a6a7211 */ /* 0x080fe200078020ff */
[----:B------:R-:W-:Y:S01]  /*2f80*/  USHF.L.U32 UR4, UR13, 0x15, URZ ;  /* 0x000000150d047899 */ /* 0x000fe200080006ff */
[----:B------:R-:W-:Y:S01]  /*2f90*/  IADD3 R108, P2, PT, R100, UR37, RZ ;  /* 0x00000025646c7c10 */ /* 0x000fe2000ff5e0ff */
[----:B------:R-:W-:Y:S01]  /*2fa0*/  IMAD.U32 R88, RZ, RZ, UR60 ;  /* 0x0000003cff587e24 */ /* 0x000fe2000f8e00ff */
[-C--:B------:R-:W-:Y:S01]  /*2fb0*/  LEA.HI.X.SX32 R107, R48, R101.reuse, 0x2, P0 ;  /* 0x00000065306b7211 */ /* 0x080fe200000f16ff */
[----:B------:R-:W-:Y:S01]  /*2fc0*/  IMAD R15, R42, 0x68, RZ ;  /* 0x000000682a0f7824 */ /* 0x000fe200078e02ff */
[----:B------:R-:W-:Y:S01]  /*2fd0*/  IADD3 R174, P0, PT, R100, UR60, RZ ;  /* 0x0000003c64ae7c10 */ /* 0x000fe2000ff1e0ff */
[----:B------:R-:W-:Y:S01]  /*2fe0*/  ULOP3.LUT UR4, UR4, 0x600000, URZ, 0xc0, !UPT ;  /* 0x0060000004047892 */ /* 0x000fe2000f8ec0ff */
[-C--:B------:R-:W-:Y:S01]  /*2ff0*/  LEA.HI.X.SX32 R109, R46, R101.reuse, 0x2, P2 ;  /* 0x000000652e6d7211 */ /* 0x080fe200010f16ff */
[----:B------:R-:W-:Y:S01]  /*3000*/  IMAD.U32 R92, RZ, RZ, UR58 ;  /* 0x0000003aff5c7e24 */ /* 0x000fe2000f8e00ff */
[-C--:B------:R-:W-:Y:S01]  /*3010*/  LEA.HI.X.SX32 R175, R52, R101.reuse, 0x2, P0 ;  /* 0x0000006534af7211 */ /* 0x080fe200000f16ff */
[----:B------:R-:W-:Y:S01]  /*3020*/  UIADD3 UR11, UPT, UPT, UR15, UR4, URZ ;  /* 0x000000040f0b7290 */ /* 0x000fe2000fffe0ff */
[CC--:B------:R-:W-:Y:S01]  /*3030*/  LEA R110, P0, R42.reuse, R100.reuse, 0x5 ;  /* 0x000000642a6e7211 */ /* 0x0c0fe200078028ff */
[----:B------:R-:W-:Y:S01]  /*3040*/  IMAD R143, R42, 0x5c, RZ ;  /* 0x0000005c2a8f7824 */ /* 0x000fe200078e02ff */
[----:B------:R-:W-:Y:S01]  /*3050*/  IADD3 R176, P2, PT, R100, UR53, RZ ;  /* 0x0000003564b07c10 */ /* 0x000fe2000ff5e0ff */
[----:B------:R-:W-:Y:S01]  /*3060*/  IMAD.U32 R86, RZ, RZ, UR61 ;  /* 0x0000003dff567e24 */ /* 0x000fe2000f8e00ff */
[-C--:B------:R-:W-:Y:S01]  /*3070*/  LEA.HI.X.SX32 R111, R56, R101.reuse, 0x2, P0 ;  /* 0x00000065386f7211 */ /* 0x080fe200000f16ff */
[----:B------:R-:W-:Y:S01]  /*3080*/  IMAD R23, R42, 0x64, RZ ;  /* 0x000000642a177824 */ /* 0x000fe200078e02ff */
[-C--:B------:R-:W-:Y:S01]  /*3090*/  IADD3 R114, P0, PT, R115, R100.reuse, RZ ;  /* 0x0000006473727210 */ /* 0x080fe20007f1e0ff */
[----:B------:R-:W-:Y:S01]  /*30a0*/  UIADD3 UR14, UPT, UPT, UR10, 0x34000, URZ ;  /* 0x000340000a0e7890 */ /* 0x000fe2000fffe0ff */
[-C--:B------:R-:W-:Y:S01]  /*30b0*/  LEA.HI.X.SX32 R177, R50, R101.reuse, 0x2, P2 ;  /* 0x0000006532b17211 */ /* 0x080fe200010f16ff */
[----:B------:R-:W-:Y:S01]  /*30c0*/  STTM.x128 tmem[UR11], RZ ;  /* 0x000000ff000079ed */ /* 0x000fe200083c000b */
[-C--:B------:R-:W-:Y:S01]  /*30d0*/  LEA.HI.X.SX32 R115, R60, R101.reuse, 0x2, P0 ;  /* 0x000000653c737211 */ /* 0x080fe200000f16ff */
[----:B------:R-:W2:Y:S01]  /*30e0*/  FENCE.VIEW.ASYNC.T ;  /* 0x00000000000073c6 */ /* 0x000ea20000000200 */
[-C--:B------:R-:W-:Y:S01]  /*30f0*/  IADD3 R120, P0, PT, R121, R100.reuse, RZ ;  /* 0x0000006479787210 */ /* 0x080fe20007f1e0ff */
[----:B------:R-:W-:Y:S01]  /*3100*/  IMAD.U32 R90, RZ, RZ, UR59 ;  /* 0x0000003bff5a7e24 */ /* 0x000fe2000f8e00ff */
[----:B------:R-:W-:Y:S01]  /*3110*/  IADD3 R112, P2, PT, R100, UR56, RZ ;  /* 0x0000003864707c10 */ /* 0x000fe2000ff5e0ff */
[----:B------:R-:W-:Y:S01]  /*3120*/  IMAD R13, R42, 0x6c, RZ ;  /* 0x0000006c2a0d7824 */ /* 0x000fe200078e02ff */
[-C--:B------:R-:W-:Y:S01]  /*3130*/  LEA.HI.X.SX32 R121, R64, R101.reuse, 0x2, P0 ;  /* 0x0000006540797211 */ /* 0x080fe200000f16ff */
[----:B------:R-:W-:Y:S01]  /*3140*/  IMAD.U32 R94, RZ, RZ, UR57 ;  /* 0x00000039ff5e7e24 */ /* 0x000fe2000f8e00ff */
[-C--:B------:R-:W-:Y:S01]  /*3150*/  IADD3 R124, P0, PT, R125, R100.reuse, RZ ;  /* 0x000000647d7c7210 */ /* 0x080fe20007f1e0ff */
[----:B------:R-:W-:Y:S01]  /*3160*/  IMAD R11, R42, 0x70, RZ ;  /* 0x000000702a0b7824 */ /* 0x000fe200078e02ff */
[-C--:B------:R-:W-:Y:S01]  /*3170*/  LEA.HI.X.SX32 R113, R54, R101.reuse, 0x2, P2 ;  /* 0x0000006536717211 */ /* 0x080fe200010f16ff */
[----:B------:R-:W-:Y:S01]  /*3180*/  IMAD.U32 R224, RZ, RZ, UR56 ;  /* 0x00000038ffe07e24 */ /* 0x000fe2000f8e00ff */
[-C--:B------:R-:W-:Y:S01]  /*3190*/  LEA.HI.X.SX32 R125, R68, R101.reuse, 0x2, P0 ;  /* 0x00000065447d7211 */ /* 0x080fe200000f16ff */
[C---:B------:R-:W-:Y:S01]  /*31a0*/  IMAD R9, R42.reuse, 0x74, RZ ;  /* 0x000000742a097824 */ /* 0x040fe200078e02ff */
[CC--:B------:R-:W-:Y:S01]  /*31b0*/  LEA R126, P0, R42.reuse, R100.reuse, 0x6 ;  /* 0x000000642a7e7211 */ /* 0x0c0fe200078030ff */
[----:B------:R-:W-:Y:S01]  /*31c0*/  IMAD.U32 R226, RZ, RZ, UR55 ;  /* 0x00000037ffe27e24 */ /* 0x000fe2000f8e00ff */
[-C--:B------:R-:W-:Y:S01]  /*31d0*/  IADD3 R118, P2, PT, R119, R100.reuse, RZ ;  /* 0x0000006477767210 */ /* 0x080fe20007f5e0ff */
        /* <DEDUP_REMOVED lines=8> */
[C---:B------:R-:W-:Y:S01]  /*3260*/  VIADD R39, R98.reuse, 0xfffffffa ;  /* 0xfffffffa62277836 */ /* 0x040fe20000000000 */
[-C--:B------:R-:W-:Y:S01]  /*3270*/  IADD3 R136, P0, PT, R137, R100.reuse, RZ ;  /* 0x0000006489887210 */ /* 0x080fe20007f1e0ff */
[C---:B------:R-:W-:Y:S01]  /*3280*/  VIADD R96, R98.reuse, 0xfffffff8 ;  /* 0xfffffff862607836 */ /* 0x040fe20000000000 */
[-C--:B------:R-:W-:Y:S01]  /*3290*/  IADD3 R116, P2, PT, R117, R100.reuse, RZ ;  /* 0x0000006475747210 */ /* 0x080fe20007f5e0ff */
[----:B------:R-:W-:Y:S01]  /*32a0*/  VIADD R232, R98, 0x1f ;  /* 0x0000001f62e87836 */ /* 0x000fe20000000000 */
[-C--:B------:R-:W-:Y:S01]  /*32b0*/  LEA.HI.X.SX32 R137, R80, R101.reuse, 0x2, P0 ;  /* 0x0000006550897211 */ /* 0x080fe200000f16ff */
[----:B------:R-:W-:Y:S01]  /*32c0*/  VIADD R237, R36, UR10 ;  /* 0x0000000a24ed7c36 */ /* 0x000fe20008000000 */
[-C--:B------:R-:W-:Y:S01]  /*32d0*/  IADD3 R140, P0, PT, R141, R100.reuse, RZ ;  /* 0x000000648d8c7210 */ /* 0x080fe20007f1e0ff */
[----:B------:R-:W-:Y:S01]  /*32e0*/  USHF.L.U32 UR67, UR8, 0x5, URZ ;  /* 0x0000000508437899 */ /* 0x000fe200080006ff */
[-C--:B------:R-:W-:Y:S01]  /*32f0*/  LEA.HI.X.SX32 R117, R62, R101.reuse, 0x2, P2 ;  /* 0x000000653e757211 */ /* 0x080fe200010f16ff */
[----:B------:R-:W-:Y:S01]  /*3300*/  VIADD R97, R98, 0xffffffdb ;  /* 0xffffffdb62617836 */ /* 0x000fe20000000000 */
[-C--:B------:R-:W-:Y:S01]  /*3310*/  LEA.HI.X.SX32 R141, R84, R101.reuse, 0x2, P0 ;  /* 0x00000065548d7211 */ /* 0x080fe200000f16ff */
[----:B------:R-:W-:Y:S01]  /*3320*/  VIADD R102, R98, 0xffffffc0 ;  /* 0xffffffc062667836 */ /* 0x000fe20000000000 */
[-C--:B------:R-:W-:Y:S01]  /*3330*/  IADD3 R144, P0, PT, R145, R100.reuse, RZ ;  /* 0x0000006491907210 */ /* 0x080fe20007f1e0ff */
[----:B------:R-:W-:Y:S01]  /*3340*/  IMAD.U32 R169, RZ, RZ, UR67 ;  /* 0x00000043ffa97e24 */ /* 0x000fe2000f8e00ff */
[-C--:B------:R-:W-:Y:S01]  /*3350*/  IADD3 R122, P2, PT, R123, R100.reuse, RZ ;  /* 0x000000647b7a7210 */ /* 0x080fe20007f5e0ff */
[----:B------:R-:W-:Y:S01]  /*3360*/  USHF.L.U32 UR9, UR9, 0x5, URZ ;  /* 0x0000000509097899 */ /* 0x000fe200080006ff */
[-C--:B------:R-:W-:Y:S01]  /*3370*/  LEA.HI.X.SX32 R145, R88, R101.reuse, 0x2, P0 ;  /* 0x0000006558917211 */ /* 0x080fe200000f16ff */
[----:B------:R-:W3:Y:S01]  /*3380*/  LDC R104, c[0x0][0x3a0] ;  /* 0x0000e800ff687b82 */ /* 0x000ee20000000800 */
[-C--:B------:R-:W-:Y:S01]  /*3390*/  LEA.HI.X.SX32 R123, R66, R101.reuse, 0x2, P2 ;  /* 0x00000065427b7211 */ /* 0x080fe200010f16ff */
[----:B------:R-:W-:Y:S01]  /*33a0*/  USHF.R.S32.HI UR65, URZ, 0x1f, UR67 ;  /* 0x0000001fff417899 */ /* 0x000fe20008011443 */
[-C--:B------:R-:W-:Y:S01]  /*33b0*/  IADD3 R14, P0, PT, R15, R100.reuse, RZ ;  /* 0x000000640f0e7210 */ /* 0x080fe20007f1e0ff */
[----:B------:R-:W-:Y:S01]  /*33c0*/  IMAD.U32 R173, RZ, RZ, UR9 ;  /* 0x00000009ffad7e24 */ /* 0x000fe2000f8e00ff */
[-C--:B------:R-:W-:Y:S01]  /*33d0*/  IADD3 R128, P2, PT, R129, R100.reuse, RZ ;  /* 0x0000006481807210 */ /* 0x080fe20007f5e0ff */
[----:B------:R-:W-:Y:S01]  /*33e0*/  USHF.L.U32 UR48, UR67, 0x2, URZ ;  /* 0x0000000243307899 */ /* 0x000fe200080006ff */
[-C--:B------:R-:W-:Y:S01]  /*33f0*/  LEA.HI.X.SX32 R15, R92, R101.reuse, 0x2, P0 ;  /* 0x000000655c0f7211 */ /* 0x080fe200000f16ff */
[----:B------:R-:W4:Y:S01]  /*3400*/  LDC R103, c[0x0][0x3a0] ;  /* 0x0000e800ff677b82 */ /* 0x000f220000000800 */
[-C--:B------:R-:W-:Y:S01]  /*3410*/  LEA.HI.X.SX32 R129, R70, R101.reuse, 0x2, P2 ;  /* 0x0000006546817211 */ /* 0x080fe200010f16ff */
[----:B------:R-:W-:Y:S01]  /*3420*/  USHF.L.U64.HI UR49, UR67, 0x2, UR65 ;  /* 0x0000000243317899 */ /* 0x000fe20008010241 */
[C---:B------:R-:W-:Y:S01]  /*3430*/  ISETP.NE.U32.AND P0, PT, R38.reuse, RZ, PT ;  /* 0x000000ff2600720c */ /* 0x040fe20003f05070 */
[----:B------:R-:W-:Y:S01]  /*3440*/  USHF.R.S32.HI UR66, URZ, 0x1f, UR9 ;  /* 0x0000001fff427899 */ /* 0x000fe20008011409 */
[-C--:B------:R-:W-:Y:S01]  /*3450*/  IADD3 R130, P2, PT, R131, R100.reuse, RZ ;  /* 0x0000006483827210 */ /* 0x080fe20007f5e0ff */
[----:B------:R-:W-:Y:S01]  /*3460*/  USHF.L.U32 UR50, UR9, 0x2, URZ ;  /* 0x0000000209327899 */ /* 0x000fe200080006ff */
[----:B------:R-:W-:Y:S01]  /*3470*/  LEA R235, R38, UR10, 0x7 ;  /* 0x0000000a26eb7c11 */ /* 0x000fe2000f8e38ff */
[----:B------:R-:W5:Y:S01]  /*3480*/  LDC R105, c[0x0][0x3a0] ;  /* 0x0000e800ff697b82 */ /* 0x000f620000000800 */
[----:B------:R-:W-:Y:S01]  /*3490*/  LEA.HI.X.SX32 R131, R74, R101, 0x2, P2 ;  /* 0x000000654a837211 */ /* 0x000fe200010f16ff */
[----:B------:R-:W-:Y:S01]  /*34a0*/  USHF.L.U64.HI UR51, UR9, 0x2, UR66 ;  /* 0x0000000209337899 */ /* 0x000fe20008010242 */
[----:B------:R-:W-:-:S02]  /*34b0*/  IADD3 R134, P2, PT, R135, R100, RZ ;  /* 0x0000006487867210 */ /* 0x000fc40007f5e0ff */
[----:B------:R-:W-:Y:S02]  /*34c0*/  P2R R238, PR, RZ, 0x1 ;  /* 0x00000001ffee7803 */ /* 0x000fe40000000000 */
[-C--:B------:R-:W-:Y:S01]  /*34d0*/  LEA.HI.X.SX32 R135, R78, R101.reuse, 0x2, P2 ;  /* 0x000000654e877211 */ /* 0x080fe200010f16ff */
[----:B--2---:R-:W-:Y:S01]  /*34e0*/  VOTEU.ALL UP1, P0 ;  /* 0x0000000000ff7886 */ /* 0x004fe20000020000 */
[-C--:B------:R-:W-:Y:S01]  /*34f0*/  IADD3 R138, P2, PT, R139, R100.reuse, RZ ;  /* 0x000000648b8a7210 */ /* 0x080fe20007f5e0ff */
[----:B------:R-:W-:Y:S01]  /*3500*/  VOTEU.ALL UP2, P0 ;  /* 0x0000000000ff7886 */ /* 0x000fe20000040000 */
[----:B------:R-:W2:Y:S02]  /*3510*/  LDC R168, c[0x0][0x3a0] ;  /* 0x0000e800ffa87b82 */ /* 0x000ea40000000800 */
[----:B------:R-:W-:Y:S02]  /*3520*/  LEA.HI.X.SX32 R139, R82, R101, 0x2, P2 ;  /* 0x00000065528b7211 */ /* 0x000fe400010f16ff */
[----:B------:R-:W-:Y:S01]  /*3530*/  IADD3 R142, P2, PT, R143, R100, RZ ;  /* 0x000000648f8e7210 */ /* 0x000fe20007f5e0ff */
[----:B------:R-:W-:-:S04]  /*3540*/  @!UP1 UIADD3 UR6, UPT, UPT, -UR12, 0x100000, URZ ;  /* 0x001000000c069890 */ /* 0x000fc8000fffe1ff */
[----:B------:R-:W-:Y:S02]  /*3550*/  @!UP1 USHF.L.U32 UR7, UR6, 0xb, URZ ;  /* 0x0000000b06079899 */ /* 0x000fe400080006ff */
[----:B------:R-:W-:Y:S01]  /*3560*/  @!UP1 USHF.L.U32 UR6, UR6, 0x1, URZ ;  /* 0x0000000106069899 */ /* 0x000fe200080006ff */
[----:B------:R-:W-:Y:S01]  /*3570*/  LEA.HI.X.SX32 R143, R86, R101, 0x2, P2 ;  /* 0x00000065568f7211 */ /* 0x000fe200010f16ff */
[----:B------:R-:W1:Y:S01]  /*3580*/  LDC R204, c[0x0][0x3a0] ;  /* 0x0000e800ffcc7b82 */ /* 0x000e620000000800 */
[----:B------:R-:W-:Y:S01]  /*3590*/  IADD3 R22, P2, PT, R23, R100, RZ ;  /* 0x0000006417167210 */ /* 0x000fe20007f5e0ff */
[----:B------:R-:W-:-:S04]  /*35a0*/  @!UP1 UIADD3 UR4, UPT, UPT, -UR12, 0x100000, URZ ;  /* 0x001000000c049890 */ /* 0x000fc8000fffe1ff */
[----:B------:R-:W-:Y:S02]  /*35b0*/  @!UP1 USHF.L.U32 UR5, UR4, 0xb, URZ ;  /* 0x0000000b04059899 */ /* 0x000fe400080006ff */
[----:B------:R-:W-:Y:S01]  /*35c0*/  @!UP1 USHF.L.U32 UR4, UR4, 0x1, URZ ;  /* 0x0000000104049899 */ /* 0x000fe200080006ff */
[----:B------:R-:W-:Y:S01]  /*35d0*/  BAR.SYNC.DEFER_BLOCKING 0x0 ;  /* 0x0000000000007b1d */ /* 0x000fe20000010000 */
[----:B------:R-:W-:Y:S02]  /*35e0*/  LEA.HI.X.SX32 R23, R90, R101, 0x2, P2 ;  /* 0x000000655a177211 */ /* 0x000fe400010f16ff */
[----:B------:R-:W-:-:S03]  /*35f0*/  IADD3 R12, P2, PT, R13, R100, RZ ;  /* 0x000000640d0c7210 */ /* 0x000fc60007f5e0ff */
[----:B------:R-:W-:Y:S01]  /*3600*/  VOTEU.ALL UP1, P0 ;  /* 0x0000000000ff7886 */ /* 0x000fe20000020000 */
[----:B------:R-:W-:Y:S01]  /*3610*/  LEA.HI.X.SX32 R13, R94, R101, 0x2, P2 ;  /* 0x000000655e0d7211 */ /* 0x000fe200010f16ff */
[----:B------:R-:W1:Y:S01]  /*3620*/  LDC R172, c[0x0][0x3a0] ;  /* 0x0000e800ffac7b82 */ /* 0x000e620000000800 */
[----:B------:R-:W-:-:S04]  /*3630*/  IADD3 R10, P2, PT, R11, R100, RZ ;  /* 0x000000640b0a7210 */ /* 0x000fc80007f5e0ff */
[-C--:B------:R-:W-:Y:S02]  /*3640*/  LEA.HI.X.SX32 R11, R224, R101.reuse, 0x2, P2 ;  /* 0x00000065e00b7211 */ /* 0x080fe400010f16ff */
[-C--:B------:R-:W-:Y:S01]  /*3650*/  IADD3 R8, P2, PT, R9, R100.reuse, RZ ;  /* 0x0000006409087210 */ /* 0x080fe20007f5e0ff */
[----:B------:R-:W1:Y:S03]  /*3660*/  LDC R205, c[0x0][0x3a0] ;  /* 0x0000e800ffcd7b82 */ /* 0x000e660000000800 */
[-C--:B------:R-:W-:Y:S02]  /*3670*/  LEA.HI.X.SX32 R9, R226, R101.reuse, 0x2, P2 ;  /* 0x00000065e2097211 */ /* 0x080fe400010f16ff */
[----:B------:R-:W-:Y:S01]  /*3680*/  IADD3 R6, P2, PT, R7, R100, RZ ;  /* 0x0000006407067210 */ /* 0x000fe20007f5e0ff */
[----:B------:R-:W2:Y:S02]  /*3690*/  FENCE.VIEW.ASYNC.S ;  /* 0x00000000000073c6 */ /* 0x000ea40000000000 */
[----:B--2---:R2:W2:Y:S02]  /*36a0*/  @!UP1 SYNCS.EXCH.64 URZ, [UR14], UR6 ;  /* 0x000000060eff95b2 */ /* 0x0044a40008000100 */
[----:B--2---:R-:W-:Y:S01]  /*36b0*/  BAR.SYNC.DEFER_BLOCKING 0x0 ;  /* 0x0000000000007b1d */ /* 0x004fe20000010000 */
[----:B------:R-:W-:-:S02]  /*36c0*/  LEA.HI.X.SX32 R7, R228, R101, 0x2, P2 ;  /* 0x00000065e4077211 */ /* 0x000fc400010f16ff */
[----:B-1----:R-:W-:-:S04]  /*36d0*/  IADD3 R4, P2, PT, R5, R100, RZ ;  /* 0x0000006405047210 */ /* 0x002fc80007f5e0ff */
[----:B------:R-:W-:Y:S02]  /*36e0*/  LEA.HI.X.SX32 R5, R230, R101, 0x2, P2 ;  /* 0x00000065e6057211 */ /* 0x000fe400010f16ff */
[----:B------:R-:W-:Y:S01]  /*36f0*/  ISETP.GE.U32.AND P2, PT, R39, 0x7fffffdb, PT ;  /* 0x7fffffdb2700780c */ /* 0x000fe20003f46070 */
[C---:B------:R-:W-:Y:S01]  /*3700*/  VIADD R39, R98.reuse, 0xfffffff9 ;  /* 0xfffffff962277836 */ /* 0x040fe20000000000 */
[----:B------:R-:W1:Y:S08]  /*3710*/  LDC R206, c[0x0][0x3a0] ;  /* 0x0000e800ffce7b82 */ /* 0x000e700000000800 */
[----:B------:R-:W2:Y:S01]  /*3720*/  LDC R207, c[0x0][0x3a0] ;  /* 0x0000e800ffcf7b82 */ /* 0x000ea20000000800 */
[----:B------:R1:W3:Y:S02]  /*3730*/  @!UP2 SYNCS.EXCH.64 URZ, [UR10+0x34008], UR4 ;  /* 0x034008040affa5b2 */ /* 0x0002e40008000100 */
[----:B------:R-:W-:Y:S01]  /*3740*/  @!PT LDS RZ, [RZ] ;  /* 0x00000000fffff984 */ /* 0x000fe20000000800 */
[----:B------:R-:W-:Y:S01]  /*3750*/  @!PT LDS RZ, [RZ] ;  /* 0x00000000fffff984 */ /* 0x000fe20000000800 */
[----:B------:R-:W-:Y:S01]  /*3760*/  @!PT LDS RZ, [RZ] ;  /* 0x00000000fffff984 */ /* 0x000fe20000000800 */
[----:B---3--:R3:W-:Y:S01]  /*3770*/  LDGSTS.E [R235+0x1c000], desc[UR16][R100.64], !P3 ;  /* 0x1c00000064eb7fae */ /* 0x0087e2000d9a1010 */
[----:B------:R-:W-:Y:S01]  /*3780*/  ISETP.GE.U32.AND P3, PT, R39, 0x7fffffda, PT ;  /* 0x7fffffda2700780c */ /* 0x000fe20003f66070 */
[----:B------:R-:W-:-:S02]  /*3790*/  VIADD R39, R98, 0xfffffff7 ;  /* 0xfffffff762277836 */ /* 0x000fc40000000000 */
[----:B------:R1:W-:Y:S01]  /*37a0*/  LDGSTS.E [R235+0x1c004], desc[UR16][R180.64], !P1 ;  /* 0x1c004000b4eb7fae */ /* 0x0003e2000c9a1010 */
[----:B------:R-:W-:Y:S01]  /*37b0*/  ISETP.GE.U32.AND P1, PT, R96, 0x7fffffd9, PT ;  /* 0x7fffffd96000780c */ /* 0x000fe20003f26070 */
[C---:B------:R-:W-:Y:S02]  /*37c0*/  VIADD R96, R98.reuse, 0xfffffff6 ;  /* 0xfffffff662607836 */ /* 0x040fe40000000000 */
[----:B------:R1:W-:Y:S01]  /*37d0*/  LDGSTS.E [R235+0x1c008], desc[UR16][R178.64], !P5 ;  /* 0x1c008000b2eb7fae */ /* 0x0003e2000e9a1010 */
[----:B------:R-:W-:Y:S01]  /*37e0*/  ISETP.GE.U32.AND P5, PT, R39, 0x7fffffd8, PT ;  /* 0x7fffffd82700780c */ /* 0x000fe20003fa6070 */
[----:B------:R-:W-:Y:S02]  /*37f0*/  VIADD R39, R98, 0xfffffff5 ;  /* 0xfffffff562277836 */ /* 0x000fe40000000000 */
[----:B------:R1:W-:Y:S01]  /*3800*/  LDGSTS.E [R235+0x1c00c], desc[UR16][R108.64], !P4 ;  /* 0x1c00c0006ceb7fae */ /* 0x0003e2000e1a1010 */
[----:B------:R-:W-:Y:S01]  /*3810*/  ISETP.GE.U32.AND P4, PT, R96, 0x7fffffd7, PT ;  /* 0x7fffffd76000780c */ /* 0x000fe20003f86070 */
[C---:B------:R-:W-:Y:S01]  /*3820*/  VIADD R96, R98.reuse, 0xfffffff4 ;  /* 0xfffffff462607836 */ /* 0x040fe20000000000 */
[----:B------:R-:W1:Y:S01]  /*3830*/  LDC R208, c[0x0][0x3a0] ;  /* 0x0000e800ffd07b82 */ /* 0x000e620000000800 */
[----:B------:R1:W-:Y:S01]  /*3840*/  LDGSTS.E [R235+0x1c010], desc[UR16][R106.64], !P6 ;  /* 0x1c0100006aeb7fae */ /* 0x0003e2000f1a1010 */
[----:B------:R-:W-:Y:S01]  /*3850*/  ISETP.GE.U32.AND P6, PT, R39, 0x7fffffd6, PT ;  /* 0x7fffffd62700780c */ /* 0x000fe20003fc6070 */
[----:B------:R-:W-:-:S02]  /*3860*/  VIADD R39, R98, 0xfffffff3 ;  /* 0xfffffff362277836 */ /* 0x000fc40000000000 */
[----:B------:R1:W-:Y:S01]  /*3870*/  LDGSTS.E [R235+0x1c014], desc[UR16][R176.64], !P2 ;  /* 0x1c014000b0eb7fae */ /* 0x0003e2000d1a1010 */
[----:B------:R-:W-:Y:S01]  /*3880*/  ISETP.GE.U32.AND P2, PT, R96, 0x7fffffd5, PT ;  /* 0x7fffffd56000780c */ /* 0x000fe20003f46070 */
[C---:B------:R-:W-:Y:S01]  /*3890*/  VIADD R96, R98.reuse, 0xfffffff2 ;  /* 0xfffffff262607836 */ /* 0x040fe20000000000 */
[----:B------:R-:W1:Y:S01]  /*38a0*/  LDC R209, c[0x0][0x3a0] ;  /* 0x0000e800ffd17b82 */ /* 0x000e620000000800 */
        /* <DEDUP_REMOVED lines=19> */
[----:B------:R-:W-:-:S02]  /*39e0*/  VIADD R96, R98, 0xffffffec ;  /* 0xffffffec62607836 */ /* 0x000fc40000000000 */
[----:B------:R1:W-:Y:S01]  /*39f0*/  LDGSTS.E [R235+0x1c030], desc[UR16][R120.64], !P3 ;  /* 0x1c03000078eb7fae */ /* 0x0003e2000d9a1010 */
[----:B------:R-:W-:Y:S01]  /*3a00*/  ISETP.GE.U32.AND P3, PT, R39, 0x7fffffce, PT ;  /* 0x7fffffce2700780c */ /* 0x000fe20003f66070 */
[----:B------:R-:W-:Y:S02]  /*3a10*/  VIADD R39, R98, 0xffffffeb ;  /* 0xffffffeb62277836 */ /* 0x000fe40000000000 */
[----:B------:R1:W-:Y:S01]  /*3a20*/  LDGSTS.E [R235+0x1c034], desc[UR16][R122.64], !P1 ;  /* 0x1c0340007aeb7fae */ /* 0x0003e2000c9a1010 */
[----:B------:R-:W-:Y:S01]  /*3a30*/  ISETP.GE.U32.AND P1, PT, R96, 0x7fffffcd, PT ;  /* 0x7fffffcd6000780c */ /* 0x000fe20003f26070 */
[C---:B------:R-:W-:Y:S02]  /*3a40*/  VIADD R96, R98.reuse, 0xffffffea ;  /* 0xffffffea62607836 */ /* 0x040fe40000000000 */
[----:B------:R1:W-:Y:S01]  /*3a50*/  LDGSTS.E [R235+0x1c038], desc[UR16][R124.64], !P5 ;  /* 0x1c0380007ceb7fae */ /* 0x0003e2000e9a1010 */
        /* <DEDUP_REMOVED lines=34> */
[----:B---3--:R-:W-:Y:S02]  /*3c80*/  IMAD.WIDE R100, R169, 0x4, R100 ;  /* 0x00000004a9647825 */ /* 0x008fe400078e0264 */
[----:B------:R3:W-:Y:S01]  /*3c90*/  LDGSTS.E [R235+0x1c068], desc[UR16][R14.64], !P5 ;  /* 0x1c0680000eeb7fae */ /* 0x0007e2000e9a1010 */
[----:B------:R-:W-:Y:S01]  /*3ca0*/  ISETP.GE.AND P5, PT, R3, R96, PT ;  /* 0x000000600300720c */ /* 0x000fe20003fa6270 */
[----:B------:R-:W-:-:S02]  /*3cb0*/  VIADD R96, R98, 0xffffffde ;  /* 0xffffffde62607836 */ /* 0x000fc40000000000 */
[----:B------:R2:W-:Y:S01]  /*3cc0*/  LDGSTS.E [R235+0x1c06c], desc[UR16][R12.64], !P4 ;  /* 0x1c06c0000ceb7fae */ /* 0x0005e2000e1a1010 */
[----:B------:R-:W-:Y:S01]  /*3cd0*/  ISETP.GE.U32.AND P4, PT, R39, 0x7fffffc0, PT ;  /* 0x7fffffc02700780c */ /* 0x000fe20003f86070 */
[C---:B-1----:R-:W-:Y:S01]  /*3ce0*/  IMAD.WIDE R180, R169.reuse, 0x4, R180 ;  /* 0x00000004a9b47825 */ /* 0x042fe200078e02b4 */
[----:B------:R-:W-:Y:S01]  /*3cf0*/  SEL R99, RZ, 0x4, P5 ;  /* 0x00000004ff637807 */ /* 0x000fe20002800000 */
[----:B------:R1:W-:Y:S01]  /*3d00*/  LDGSTS.E [R235+0x1c070], desc[UR16][R10.64], !P6 ;  /* 0x1c0700000aeb7fae */ /* 0x0003e2000f1a1010 */
[C---:B------:R-:W-:Y:S01]  /*3d10*/  ISETP.GT.AND P6, PT, R232.reuse, 0x1f, PT ;  /* 0x0000001fe800780c */ /* 0x040fe20003fc4270 */
[----:B------:R-:W-:Y:S01]  /*3d20*/  IMAD.WIDE R178, R169, 0x4, R178 ;  /* 0x00000004a9b27825 */ /* 0x000fe200078e02b2 */
[----:B------:R-:W-:Y:S01]  /*3d30*/  ISETP.GT.AND P5, PT, R232, 0x3f, PT ;  /* 0x0000003fe800780c */ /* 0x000fe20003fa4270 */
[----:B------:R1:W-:Y:S01]  /*3d40*/  LDGSTS.E [R235+0x1c074], desc[UR16][R8.64], !P2 ;  /* 0x1c07400008eb7fae */ /* 0x0003e2000d1a1010 */
[----:B------:R-:W-:Y:S01]  /*3d50*/  ISETP.GE.AND P2, PT, R3, R98, PT ;  /* 0x000000620300720c */ /* 0x000fe20003f46270 */
[----:B------:R-:W-:Y:S01]  /*3d60*/  IMAD.WIDE R108, R169, 0x4, R108 ;  /* 0x00000004a96c7825 */ /* 0x000fe200078e026c */
[----:B------:R-:W-:Y:S01]  /*3d70*/  SEL R39, RZ, 0x4, !P6 ;  /* 0x00000004ff277807 */ /* 0x000fe20007000000 */
[----:B------:R1:W-:Y:S01]  /*3d80*/  LDGSTS.E [R235+0x1c078], desc[UR16][R6.64], !P3 ;  /* 0x1c07800006eb7fae */ /* 0x0003e2000d9a1010 */
[----:B------:R-:W-:Y:S01]  /*3d90*/  ISETP.GE.U32.AND P3, PT, R96, 0x7fffffbf, PT ;  /* 0x7fffffbf6000780c */ /* 0x000fe20003f66070 */
[----:B------:R-:W-:Y:S01]  /*3da0*/  VIADD R96, R98, 0xffffffdd ;  /* 0xffffffdd62607836 */ /* 0x000fe20000000000 */
[----:B------:R-:W-:Y:S01]  /*3db0*/  SEL R39, R39, RZ, !P2 ;  /* 0x000000ff27277207 */ /* 0x000fe20005000000 */
[----:B------:R1:W-:Y:S01]  /*3dc0*/  LDGSTS.E [R235+0x1c07c], desc[UR16][R4.64], !P1 ;  /* 0x1c07c00004eb7fae */ /* 0x0003e2000c9a1010 */
[----:B------:R-:W-:-:S02]  /*3dd0*/  IMAD.WIDE R106, R169, 0x4, R106 ;  /* 0x00000004a96a7825 */ /* 0x000fc400078e026a */
[----:B------:R-:W-:Y:S01]  /*3de0*/  ISETP.NE.U32.AND P2, PT, R39, RZ, PT ;  /* 0x000000ff2700720c */ /* 0x000fe20003f45070 */
[----:B------:R-:W0:Y:S01]  /*3df0*/  LDGDEPBAR ;  /* 0x00000000000079af */ /* 0x000e220000000000 */
[----:B------:R-:W-:Y:S01]  /*3e00*/  LOP3.LUT R39, R36, 0x40, RZ, 0x3c, !PT ;  /* 0x0000004024277812 */ /* 0x000fe200078e3cff */
[----:B------:R-:W-:Y:S01]  /*3e10*/  IMAD.WIDE R176, R169, 0x4, R176 ;  /* 0x00000004a9b07825 */ /* 0x000fe200078e02b0 */
[----:B------:R-:W-:-:S03]  /*3e20*/  ISETP.GE.U32.AND P1, PT, R96, 0x7fffffbe, PT ;  /* 0x7fffffbe6000780c */ /* 0x000fc60003f26070 */
[----:B------:R-:W-:Y:S02]  /*3e30*/  VIADD R239, R39, UR10 ;  /* 0x0000000a27ef7c36 */ /* 0x000fe40008000000 */
[----:B------:R-:W-:Y:S02]  /*3e40*/  VIADD R96, R98, 0xffffffdc ;  /* 0xffffffdc62607836 */ /* 0x000fe40000000000 */
[C---:B------:R-:W-:Y:S02]  /*3e50*/  IMAD.WIDE R174, R169.reuse, 0x4, R174 ;  /* 0x00000004a9ae7825 */ /* 0x040fe400078e02ae */
[----:B------:R1:W-:Y:S02]  /*3e60*/  LDGSTS.E [R237], desc[UR16][R182.64], P2 ;  /* 0x00000000b6ed7fae */ /* 0x0003e400091a1010 */
[C---:B------:R-:W-:Y:S02]  /*3e70*/  IMAD.WIDE R112, R169.reuse, 0x4, R112 ;  /* 0x00000004a9707825 */ /* 0x040fe400078e0270 */
[----:B------:R1:W-:Y:S02]  /*3e80*/  LDGSTS.E [R237+0x400], desc[UR16][R184.64], P2 ;  /* 0x00400000b8ed7fae */ /* 0x0003e400091a1010 */
[----:B------:R-:W-:-:S02]  /*3e90*/  IMAD.WIDE R110, R169, 0x4, R110 ;  /* 0x00000004a96e7825 */ /* 0x000fc400078e026e */
[----:B------:R1:W-:Y:S02]  /*3ea0*/  LDGSTS.E [R237+0x800], desc[UR16][R186.64], P2 ;  /* 0x00800000baed7fae */ /* 0x0003e400091a1010 */
[C---:B------:R-:W-:Y:S02]  /*3eb0*/  IMAD.WIDE R118, R169.reuse, 0x4, R118 ;  /* 0x00000004a9767825 */ /* 0x040fe400078e0276 */
[----:B------:R1:W-:Y:S02]  /*3ec0*/  LDGSTS.E [R237+0xc00], desc[UR16][R188.64], P2 ;  /* 0x00c00000bced7fae */ /* 0x0003e400091a1010 */
        /* <DEDUP_REMOVED lines=30> */
[C---:B--2---:R-:W-:Y:S02]  /*40b0*/  IMAD.WIDE R22, R169.reuse, 0x4, R22 ;  /* 0x00000004a9167825 */ /* 0x044fe400078e0216 */
[----:B------:R2:W-:Y:S02]  /*40c0*/  LDGSTS.E [R239+0xe00], desc[UR16][R16.64], P2 ;  /* 0x00e0000010ef7fae */ /* 0x0005e400091a1010 */
[----:B---3--:R-:W-:-:S02]  /*40d0*/  IMAD.WIDE R14, R169, 0x4, R14 ;  /* 0x00000004a90e7825 */ /* 0x008fc400078e020e */
[----:B------:R3:W-:Y:S02]  /*40e0*/  LDGSTS.E [R239+0x1200], desc[UR16][R146.64], P2 ;  /* 0x0120000092ef7fae */ /* 0x0007e400091a1010 */
[C---:B------:R-:W-:Y:S02]  /*40f0*/  IMAD.WIDE R12, R169.reuse, 0x4, R12 ;  /* 0x00000004a90c7825 */ /* 0x040fe400078e020c */
[----:B------:R2:W-:Y:S02]  /*4100*/  LDGSTS.E [R239+0x1600], desc[UR16][R148.64], P2 ;  /* 0x0160000094ef7fae */ /* 0x0005e400091a1010 */
[C---:B-1----:R-:W-:Y:S02]  /*4110*/  IMAD.WIDE R10, R169.reuse, 0x4, R10 ;  /* 0x00000004a90a7825 */ /* 0x042fe400078e020a */
[----:B------:R1:W-:Y:S02]  /*4120*/  LDGSTS.E [R239+0x1a00], desc[UR16][R150.64], P2 ;  /* 0x01a0000096ef7fae */ /* 0x0003e400091a1010 */
[----:B------:R-:W-:-:S02]  /*4130*/  IMAD.WIDE R8, R169, 0x4, R8 ;  /* 0x00000004a9087825 */ /* 0x000fc400078e0208 */
[----:B------:R1:W-:Y:S02]  /*4140*/  LDGSTS.E [R239+0x1e00], desc[UR16][R152.64], P2 ;  /* 0x01e0000098ef7fae */ /* 0x0003e400091a1010 */
[C---:B------:R-:W-:Y:S02]  /*4150*/  IMAD.WIDE R6, R169.reuse, 0x4, R6 ;  /* 0x00000004a9067825 */ /* 0x040fe400078e0206 */
[----:B------:R1:W-:Y:S02]  /*4160*/  LDGSTS.E [R239+0x2200], desc[UR16][R154.64], P2 ;  /* 0x022000009aef7fae */ /* 0x0003e400091a1010 */
[----:B------:R-:W-:Y:S02]  /*4170*/  IMAD.WIDE R4, R169, 0x4, R4 ;  /* 0x00000004a9047825 */ /* 0x000fe400078e0204 */
        /* <DEDUP_REMOVED lines=12> */
[----:B------:R1:W-:Y:S01]  /*4240*/  LDGSTS.E [R239+0x3e00], desc[UR16][R170.64], P2 ;  /* 0x03e00000aaef7fae */ /* 0x0003e200091a1010 */
[----:B------:R-:W-:Y:S01]  /*4250*/  ISETP.GE.U32.AND P2, PT, R96, 0x7fffffbd, PT ;  /* 0x7fffffbd6000780c */ /* 0x000fe20003f46070 */
[----:B------:R-:W-:Y:S01]  /*4260*/  IMAD.WIDE R194, R173, 0x4, R194 ;  /* 0x00000004adc27825 */ /* 0x000fe200078e02c2 */
[----:B------:R-:W-:Y:S01]  /*4270*/  SEL R96, R99, RZ, P5 ;  /* 0x000000ff63607207 */ /* 0x000fe20002800000 */
[----:B------:R-:W0:Y:S01]  /*4280*/  LDGDEPBAR ;  /* 0x00000000000079af */ /* 0x000e220000000000 */
[----:B------:R-:W-:Y:S01]  /*4290*/  ISETP.GE.U32.AND P5, PT, R97, 0x7fffffbc, PT ;  /* 0x7fffffbc6100780c */ /* 0x000fe20003fa6070 */
[C---:B------:R-:W-:Y:S01]  /*42a0*/  VIADD R97, R98.reuse, 0xffffffda ;  /* 0xffffffda62617836 */ /* 0x040fe20000000000 */
[----:B------:R-:W-:Y:S01]  /*42b0*/  BAR.SYNC.DEFER_BLOCKING 0x0 ;  /* 0x0000000000007b1d */ /* 0x000fe20000010000 */
[----:B------:R-:W-:-:S02]  /*42c0*/  VIADD R99, R98, 0xffffffd9 ;  /* 0xffffffd962637836 */ /* 0x000fc40000000000 */
[----:B------:R-:W-:-:S04]  /*42d0*/  IMAD.WIDE R196, R173, 0x4, R196 ;  /* 0x00000004adc47825 */ /* 0x000fc800078e02c4 */
[----:B------:R-:W-:-:S04]  /*42e0*/  IMAD.WIDE R198, R173, 0x4, R198 ;  /* 0x00000004adc67825 */ /* 0x000fc800078e02c6 */
[----:B------:R-:W-:-:S04]  /*42f0*/  IMAD.WIDE R200, R173, 0x4, R200 ;  /* 0x00000004adc87825 */ /* 0x000fc800078e02c8 */
[----:B------:R-:W-:-:S04]  /*4300*/  IMAD.WIDE R202, R173, 0x4, R202 ;  /* 0x00000004adca7825 */ /* 0x000fc800078e02ca */
[----:B------:R-:W-:-:S04]  /*4310*/  IMAD.WIDE R34, R173, 0x4, R34 ;  /* 0x00000004ad227825 */ /* 0x000fc800078e0222 */
[----:B------:R-:W-:Y:S01]  /*4320*/  IMAD.WIDE R32, R173, 0x4, R32 ;  /* 0x00000004ad207825 */ /* 0x000fe200078e0220 */
[----:B------:R-:W-:Y:S01]  /*4330*/  @!PT LDS RZ, [RZ] ;  /* 0x00000000fffff984 */ /* 0x000fe20000000800 */
[----:B------:R-:W-:Y:S01]  /*4340*/  @!PT LDS RZ, [RZ] ;  /* 0x00000000fffff984 */ /* 0x000fe20000000800 */
[----:B------:R-:W-:Y:S01]  /*4350*/  @!PT LDS RZ, [RZ] ;  /* 0x00000000fffff984 */ /* 0x000fe20000000800 */
[----:B------:R1:W-:Y:S01]  /*4360*/  LDGSTS.E [R235+0x20000], desc[UR16][R100.64], !P4 ;  /* 0x2000000064eb7fae */ /* 0x0003e2000e1a1010 */
[----:B------:R-:W-:Y:S02]  /*4370*/  ISETP.GE.U32.AND P4, PT, R97, 0x7fffffbb, PT ;  /* 0x7fffffbb6100780c */ /* 0x000fe40003f86070 */
[C---:B------:R-:W-:Y:S01]  /*4380*/  VIADD R97, R98.reuse, 0xffffffd8 ;  /* 0xffffffd862617836 */ /* 0x040fe20000000000 */
        /* <DEDUP_REMOVED lines=11> */
[C---:B------:R-:W-:Y:S02]  /*4440*/  VIADD R97, R98.reuse, 0xffffffd5 ;  /* 0xffffffd562617836 */ /* 0x040fe40000000000 */
[----:B------:R1:W-:Y:S01]  /*4450*/  LDGSTS.E [R235+0x20014], desc[UR16][R176.64], !P4 ;  /* 0x20014000b0eb7fae */ /* 0x0003e2000e1a1010 */
[----:B------:R-:W-:Y:S02]  /*4460*/  IMAD.WIDE R30, R173, 0x4, R30 ;  /* 0x00000004ad1e7825 */ /* 0x000fe400078e021e */
[----:B------:R-:W-:Y:S01]  /*4470*/  ISETP.GE.U32.AND P4, PT, R97, 0x7fffffb6, PT ;  /* 0x7fffffb66100780c */ /* 0x000fe20003f86070 */
[----:B------:R1:W-:Y:S01]  /*4480*/  LDGSTS.E [R235+0x20018], desc[UR16][R174.64], !P3 ;  /* 0x20018000aeeb7fae */ /* 0x0003e2000d9a1010 */
[C---:B------:R-:W-:Y:S01]  /*4490*/  VIADD R97, R98.reuse, 0xffffffd3 ;  /* 0xffffffd362617836 */ /* 0x040fe20000000000 */
[----:B------:R-:W-:Y:S01]  /*44a0*/  ISETP.GE.U32.AND P3, PT, R99, 0x7fffffb5, PT ;  /* 0x7fffffb56300780c */ /* 0x000fe20003f66070 */
[----:B------:R-:W-:Y:S01]  /*44b0*/  VIADD R99, R98, 0xffffffd1 ;  /* 0xffffffd162637836 */ /* 0x000fe20000000000 */
[----:B------:R1:W-:Y:S01]  /*44c0*/  LDGSTS.E [R235+0x2001c], desc[UR16][R112.64], !P1 ;  /* 0x2001c00070eb7fae */ /* 0x0003e2000c9a1010 */
[----:B------:R-:W-:Y:S01]  /*44d0*/  IMAD.WIDE R28, R173, 0x4, R28 ;  /* 0x00000004ad1c7825 */ /* 0x000fe200078e021c */
[----:B------:R-:W-:-:S02]  /*44e0*/  ISETP.GE.U32.AND P1, PT, R97, 0x7fffffb4, PT ;  /* 0x7fffffb46100780c */ /* 0x000fc40003f26070 */
[----:B------:R1:W-:Y:S01]  /*44f0*/  LDGSTS.E [R235+0x20020], desc[UR16][R110.64], !P2 ;  /* 0x200200006eeb7fae */ /* 0x0003e2000d1a1010 */
[C---:B------:R-:W-:Y:S02]  /*4500*/  VIADD R97, R98.reuse, 0xffffffd2 ;  /* 0xffffffd262617836 */ /* 0x040fe40000000000 */
[----:B------:R-:W-:Y:S01]  /*4510*/  IMAD.WIDE R26, R173, 0x4, R26 ;  /* 0x00000004ad1a7825 */ /* 0x000fe200078e021a */
[----:B------:R1:W-:Y:S01]  /*4520*/  LDGSTS.E [R235+0x20024], desc[UR16][R118.64], !P5 ;  /* 0x2002400076eb7fae */ /* 0x0003e2000e9a1010 */
[----:B------:R-:W-:Y:S02]  /*4530*/  ISETP.GE.U32.AND P5, PT, R99, 0x7fffffb2, PT ;  /* 0x7fffffb26300780c */ /* 0x000fe40003fa6070 */
[----:B------:R-:W-:Y:S01]  /*4540*/  ISETP.GE.U32.AND P2, PT, R97, 0x7fffffb3, PT ;  /* 0x7fffffb36100780c */ /* 0x000fe20003f46070 */
[C---:B------:R-:W-:Y:S01]  /*4550*/  VIADD R97, R98.reuse, 0xffffffd0 ;  /* 0xffffffd062617836 */ /* 0x040fe20000000000 */
[----:B------:R1:W-:Y:S01]  /*4560*/  LDGSTS.E [R235+0x20028], desc[UR16][R114.64], !P4 ;  /* 0x2002800072eb7fae */ /* 0x0003e2000e1a1010 */
[----:B------:R-:W-:-:S02]  /*4570*/  VIADD R99, R98, 0xffffffce ;  /* 0xffffffce62637836 */ /* 0x000fc40000000000 */
[----:B------:R-:W-:Y:S01]  /*4580*/  IMAD.WIDE R24, R173, 0x4, R24 ;  /* 0x00000004ad187825 */ /* 0x000fe200078e0218 */
[----:B------:R-:W-:Y:S01]  /*4590*/  ISETP.GE.U32.AND P4, PT, R97, 0x7fffffb1, PT ;  /* 0x7fffffb16100780c */ /* 0x000fe20003f86070 */
[----:B------:R1:W-:Y:S02]  /*45a0*/  LDGSTS.E [R235+0x2002c], desc[UR16][R116.64], !P3 ;  /* 0x2002c00074eb7fae */ /* 0x0003e4000d9a1010 */
[C---:B------:R-:W-:Y:S02]  /*45b0*/  VIADD R97, R98.reuse, 0xffffffcf ;  /* 0xffffffcf62617836 */ /* 0x040fe40000000000 */
[----:B------:R1:W-:Y:S01]  /*45c0*/  LDGSTS.E [R235+0x20030], desc[UR16][R120.64], !P1 ;  /* 0x2003000078eb7fae */ /* 0x0003e2000c9a1010 */
[----:B------:R-:W-:Y:S01]  /*45d0*/  ISETP.GE.U32.AND P1, PT, R99, 0x7fffffaf, PT ;  /* 0x7fffffaf6300780c */ /* 0x000fe20003f26070 */
[C---:B------:R-:W-:Y:S01]  /*45e0*/  VIADD R99, R98.reuse, 0xffffffcb ;  /* 0xffffffcb62637836 */ /* 0x040fe20000000000 */
[----:B------:R-:W-:Y:S01]  /*45f0*/  ISETP.GE.U32.AND P3, PT, R97, 0x7fffffb0, PT ;  /* 0x7fffffb06100780c */ /* 0x000fe20003f66070 */
[----:B------:R-:W-:Y:S01]  /*4600*/  VIADD R97, R98, 0xffffffcd ;  /* 0xffffffcd62617836 */ /* 0x000fe20000000000 */
[----:B------:R1:W-:Y:S01]  /*4610*/  LDGSTS.E [R235+0x20034], desc[UR16][R122.64], !P2 ;  /* 0x200340007aeb7fae */ /* 0x0003e2000d1a1010 */
[----:B------:R-:W-:-:S03]  /*4620*/  IMAD.WIDE R20, R173, 0x4, R20 ;  /* 0x00000004ad147825 */ /* 0x000fc600078e0214 */
[----:B------:R-:W-:Y:S01]  /*4630*/  ISETP.GE.U32.AND P2, PT, R97, 0x7fffffae, PT ;  /* 0x7fffffae6100780c */ /* 0x000fe20003f46070 */
[----:B------:R-:W-:Y:S01]  /*4640*/  VIADD R97, R98, 0xffffffcc ;  /* 0xffffffcc62617836 */ /* 0x000fe20000000000 */
[----:B------:R1:W-:Y:S01]  /*4650*/  LDGSTS.E [R235+0x20038], desc[UR16][R124.64], !P5 ;  /* 0x200380007ceb7fae */ /* 0x0003e2000e9a1010 */
[----:B------:R-:W-:-:S03]  /*4660*/  IMAD.WIDE R18, R173, 0x4, R18 ;  /* 0x00000004ad127825 */ /* 0x000fc600078e0212 */
[----:B------:R-:W-:Y:S01]  /*4670*/  ISETP.GE.U32.AND P5, PT, R97, 0x7fffffad, PT ;  /* 0x7fffffad6100780c */ /* 0x000fe20003fa6070 */
[C---:B------:R-:W-:Y:S01]  /*4680*/  VIADD R97, R98.reuse, 0xffffffca ;  /* 0xffffffca62617836 */ /* 0x040fe20000000000 */
[----:B------:R1:W-:Y:S01]  /*4690*/  LDGSTS.E [R235+0x2003c], desc[UR16][R128.64], !P4 ;  /* 0x2003c00080eb7fae */ /* 0x0003e2000e1a1010 */
[----:B------:R-:W-:Y:S01]  /*46a0*/  ISETP.GE.U32.AND P4, PT, R99, 0x7fffffac, PT ;  /* 0x7fffffac6300780c */ /* 0x000fe20003f86070 */
[C---:B------:R-:W-:Y:S02]  /*46b0*/  VIADD R99, R98.reuse, 0xffffffc8 ;  /* 0xffffffc862637836 */ /* 0x040fe40000000000 */
[----:B------:R1:W-:Y:S01]  /*46c0*/  LDGSTS.E [R235+0x20040], desc[UR16][R126.64], !P3 ;  /* 0x200400007eeb7fae */ /* 0x0003e2000d9a1010 */
[----:B------:R-:W-:Y:S01]  /*46d0*/  ISETP.GE.U32.AND P3, PT, R97, 0x7fffffab, PT ;  /* 0x7fffffab6100780c */ /* 0x000fe20003f66070 */
[----:B------:R-:W-:Y:S02]  /*46e0*/  VIADD R97, R98, 0xffffffc9 ;  /* 0xffffffc962617836 */ /* 0x000fe40000000000 */
[----:B------:R1:W-:Y:S01]  /*46f0*/  LDGSTS.E [R235+0x20044], desc[UR16][R130.64], !P1 ;  /* 0x2004400082eb7fae */ /* 0x0003e2000c9a1010 */
[----:B--2---:R-:W-:-:S02]  /*4700*/  IMAD.WIDE R16, R173, 0x4, R16 ;  /* 0x00000004ad107825 */ /* 0x004fc400078e0210 */
[----:B------:R-:W-:Y:S01]  /*4710*/  ISETP.GE.U32.AND P1, PT, R97, 0x7fffffaa, PT ;  /* 0x7fffffaa6100780c */ /* 0x000fe20003f26070 */
[----:B------:R2:W-:Y:S01]  /*4720*/  LDGSTS.E [R235+0x20048], desc[UR16][R132.64], !P2 ;  /* 0x2004800084eb7fae */ /* 0x0005e2000d1a1010 */
[C---:B------:R-:W-:Y:S01]  /*4730*/  VIADD R97, R98.reuse, 0xffffffc7 ;  /* 0xffffffc762617836 */ /* 0x040fe20000000000 */
[----:B------:R-:W-:Y:S01]  /*4740*/  ISETP.GE.U32.AND P2, PT, R99, 0x7fffffa9, PT ;  /* 0x7fffffa96300780c */ /* 0x000fe20003f46070 */
[C---:B------:R-:W-:Y:S01]  /*4750*/  VIADD R99, R98.reuse, 0xffffffc5 ;  /* 0xffffffc562637836 */ /* 0x040fe20000000000 */
[----:B------:R1:W-:Y:S01]  /*4760*/  LDGSTS.E [R235+0x2004c], desc[UR16][R134.64], !P5 ;  /* 0x2004c00086eb7fae */ /* 0x0003e2000e9a1010 */
[----:B---3--:R-:W-:Y:S01]  /*4770*/  IMAD.WIDE R146, R173, 0x4, R146 ;  /* 0x00000004ad927825 */ /* 0x008fe200078e0292 */
[----:B------:R-:W-:Y:S02]  /*4780*/  ISETP.GE.U32.AND P5, PT, R97, 0x7fffffa8, PT ;  /* 0x7fffffa86100780c */ /* 0x000fe40003fa6070 */
[----:B------:R3:W-:Y:S01]  /*4790*/  LDGSTS.E [R235+0x20050], desc[UR16][R136.64], !P4 ;  /* 0x2005000088eb7fae */ /* 0x0007e2000e1a1010 */
[----:B------:R-:W-:-:S02]  /*47a0*/  VIADD R97, R98, 0xffffffc6 ;  /* 0xffffffc662617836 */ /* 0x000fc40000000000 */
[----:B------:R-:W-:Y:S01]  /*47b0*/  IMAD.WIDE R148, R173, 0x4, R148 ;  /* 0x00000004ad947825 */ /* 0x000fe200078e0294 */
[----:B------:R2:W-:Y:S01]  /*47c0*/  LDGSTS.E [R235+0x20054], desc[UR16][R138.64], !P3 ;  /* 0x200540008aeb7fae */ /* 0x0005e2000d9a1010 */
[----:B------:R-:W-:Y:S02]  /*47d0*/  ISETP.GE.U32.AND P3, PT, R99, 0x7fffffa6, PT ;  /* 0x7fffffa66300780c */ /* 0x000fe40003f66070 */
[----:B------:R-:W-:Y:S01]  /*47e0*/  ISETP.GE.U32.AND P4, PT, R97, 0x7fffffa7, PT ;  /* 0x7fffffa76100780c */ /* 0x000fe20003f86070 */
[C---:B------:R-:W-:Y:S01]  /*47f0*/  VIADD R97, R98.reuse, 0xffffffc4 ;  /* 0xffffffc462617836 */ /* 0x040fe20000000000 */
[----:B------:R2:W-:Y:S01]  /*4800*/  LDGSTS.E [R235+0x20058], desc[UR16][R140.64], !P1 ;  /* 0x200580008ceb7fae */ /* 0x0005e2000c9a1010 */
[C---:B------:R-:W-:Y:S02]  /*4810*/  VIADD R99, R98.reuse, 0xffffffc2 ;  /* 0xffffffc262637836 */ /* 0x040fe40000000000 */
[----:B-1----:R-:W-:Y:S01]  /*4820*/  IMAD.WIDE R150, R173, 0x4, R150 ;  /* 0x00000004ad967825 */ /* 0x002fe200078e0296 */
[----:B------:R-:W-:Y:S01]  /*4830*/  ISETP.GE.U32.AND P1, PT, R97, 0x7fffffa5, PT ;  /* 0x7fffffa56100780c */ /* 0x000fe20003f26070 */
[----:B------:R1:W-:Y:S02]  /*4840*/  LDGSTS.E [R235+0x2005c], desc[UR16][R142.64], !P2 ;  /* 0x2005c0008eeb7fae */ /* 0x0003e4000d1a1010 */
[----:B------:R-:W-:-:S02]  /*4850*/  VIADD R97, R98, 0xffffffc3 ;  /* 0xffffffc362617836 */ /* 0x000fc40000000000 */
[----:B------:R1:W-:Y:S01]  /*4860*/  LDGSTS.E [R235+0x20060], desc[UR16][R144.64], !P5 ;  /* 0x2006000090eb7fae */ /* 0x0003e2000e9a1010 */
[----:B------:R-:W-:Y:S01]  /*4870*/  ISETP.GE.U32.AND P5, PT, R99, 0x7fffffa3, PT ;  /* 0x7fffffa36300780c */ /* 0x000fe20003fa6070 */
[----:B------:R-:W-:Y:S01]  /*4880*/  IMAD.WIDE R152, R173, 0x4, R152 ;  /* 0x00000004ad987825 */ /* 0x000fe200078e0298 */
[----:B------:R-:W-:Y:S01]  /*4890*/  ISETP.GE.U32.AND P2, PT, R97, 0x7fffffa4, PT ;  /* 0x7fffffa46100780c */ /* 0x000fe20003f46070 */
[----:B------:R1:W-:Y:S02]  /*48a0*/  LDGSTS.E [R235+0x20064], desc[UR16][R22.64], !P4 ;  /* 0x2006400016eb7fae */ /* 0x0003e4000e1a1010 */
[----:B------:R-:W-:Y:S02]  /*48b0*/  VIADD R97, R98, 0xffffffc1 ;  /* 0xffffffc162617836 */ /* 0x000fe40000000000 */
[----:B------:R1:W-:Y:S01]  /*48c0*/  LDGSTS.E [R235+0x20068], desc[UR16][R14.64], !P3 ;  /* 0x200680000eeb7fae */ /* 0x0003e2000d9a1010 */
[----:B------:R-:W-:Y:S01]  /*48d0*/  ISETP.GE.U32.AND P3, PT, R102, 0x7fffffa1, PT ;  /* 0x7fffffa16600780c */ /* 0x000fe20003f66070 */
[----:B------:R-:W-:Y:S01]  /*48e0*/  IMAD.WIDE R154, R173, 0x4, R154 ;  /* 0x00000004ad9a7825 */ /* 0x000fe200078e029a */
[----:B------:R-:W-:Y:S01]  /*48f0*/  ISETP.GE.U32.AND P4, PT, R97, 0x7fffffa2, PT ;  /* 0x7fffffa26100780c */ /* 0x000fe20003f86070 */
[----:B------:R1:W-:Y:S01]  /*4900*/  LDGSTS.E [R235+0x2006c], desc[UR16][R12.64], !P1 ;  /* 0x2006c0000ceb7fae */ /* 0x0003e2000c9a1010 */
[----:B------:R-:W-:Y:S01]  /*4910*/  ISETP.GE.AND P1, PT, R3, R102, PT ;  /* 0x000000660300720c */ /* 0x000fe20003f26270 */
[----:B------:R-:W-:-:S02]  /*4920*/  IMAD.WIDE R156, R173, 0x4, R156 ;  /* 0x00000004ad9c7825 */ /* 0x000fc400078e029c */
[----:B------:R1:W-:Y:S02]  /*4930*/  LDGSTS.E [R235+0x20070], desc[UR16][R10.64], !P2 ;  /* 0x200700000aeb7fae */ /* 0x0003e4000d1a1010 */
[C---:B------:R-:W-:Y:S02]  /*4940*/  IMAD.WIDE R158, R173.reuse, 0x4, R158 ;  /* 0x00000004ad9e7825 */ /* 0x040fe400078e029e */
[----:B------:R1:W-:Y:S02]  /*4950*/  LDGSTS.E [R235+0x20074], desc[UR16][R8.64], !P5 ;  /* 0x2007400008eb7fae */ /* 0x0003e4000e9a1010 */
[C---:B------:R-:W-:Y:S02]  /*4960*/  IMAD.WIDE R160, R173.reuse, 0x4, R160 ;  /* 0x00000004ada07825 */ /* 0x040fe400078e02a0 */
[----:B------:R1:W-:Y:S02]  /*4970*/  LDGSTS.E [R235+0x20078], desc[UR16][R6.64], !P4 ;  /* 0x2007800006eb7fae */ /* 0x0003e4000e1a1010 */
[----:B------:R-:W-:-:S02]  /*4980*/  IMAD.WIDE R162, R173, 0x4, R162 ;  /* 0x00000004ada27825 */ /* 0x000fc400078e02a2 */
[----:B------:R1:W-:Y:S01]  /*4990*/  LDGSTS.E [R235+0x2007c], desc[UR16][R4.64], !P3 ;  /* 0x2007c00004eb7fae */ /* 0x0003e2000d9a1010 */
[----:B------:R-:W-:Y:S01]  /*49a0*/  ISETP.NE.U32.AND P3, PT, R96, RZ, PT ;  /* 0x000000ff6000720c */ /* 0x000fe20003f65070 */
[C---:B------:R-:W-:Y:S02]  /*49b0*/  IMAD.WIDE R164, R173.reuse, 0x4, R164 ;  /* 0x00000004ada47825 */ /* 0x040fe400078e02a4 */
[----:B------:R-:W0:Y:S02]  /*49c0*/  LDGDEPBAR ;  /* 0x00000000000079af */ /* 0x000e240000000000 */
[----:B------:R-:W-:-:S04]  /*49d0*/  IMAD.WIDE R166, R173, 0x4, R166 ;  /* 0x00000004ada67825 */ /* 0x000fc800078e02a6 */
[----:B------:R-:W-:-:S04]  /*49e0*/  IMAD.WIDE R170, R173, 0x4, R170 ;  /* 0x00000004adaa7825 */ /* 0x000fc800078e02aa */
[----:B------:R1:W-:Y:S01]  /*49f0*/  LDGSTS.E [R237+0x4000], desc[UR16][R182.64], P3 ;  /* 0x04000000b6ed7fae */ /* 0x0003e200099a1010 */
[C---:B------:R-:W-:Y:S02]  /*4a00*/  VIADD R97, R98.reuse, 0xffffffbf ;  /* 0xffffffbf62617836 */ /* 0x040fe40000000000 */
[C---:B------:R-:W-:Y:S01]  /*4a10*/  VIADD R99, R98.reuse, 0xffffffbd ;  /* 0xffffffbd62637836 */ /* 0x040fe20000000000 */
[----:B------:R1:W-:Y:S01]  /*4a20*/  LDGSTS.E [R237+0x4400], desc[UR16][R184.64], P3 ;  /* 0x04400000b8ed7fae */ /* 0x0003e200099a1010 */
[C---:B------:R-:W-:Y:S01]  /*4a30*/  VIADD R96, R98.reuse, 0xffffffbc ;  /* 0xffffffbc62607836 */ /* 0x040fe20000000000 */
[----:B------:R-:W-:Y:S01]  /*4a40*/  ISETP.GE.U32.AND P2, PT, R97, 0x7fffffa0, PT ;  /* 0x7fffffa06100780c */ /* 0x000fe20003f46070 */
[C---:B------:R-:W-:Y:S01]  /*4a50*/  VIADD R97, R98.reuse, 0xffffffbe ;  /* 0xffffffbe62617836 */ /* 0x040fe20000000000 */
[----:B------:R1:W-:Y:S01]  /*4a60*/  LDGSTS.E [R237+0x4800], desc[UR16][R186.64], P3 ;  /* 0x04800000baed7fae */ /* 0x0003e200099a1010 */
[----:B------:R-:W-:Y:S01]  /*4a70*/  ISETP.GE.U32.AND P4, PT, R99, 0x7fffff9e, PT ;  /* 0x7fffff9e6300780c */ /* 0x000fe20003f86070 */
[----:B------:R-:W-:Y:S01]  /*4a80*/  IMAD.WIDE R100, R169, 0x4, R100 ;  /* 0x00000004a9647825 */ /* 0x000fe200078e0264 */
[----:B------:R-:W-:Y:S01]  /*4a90*/  SEL R99, RZ, 0x4, P1 ;  /* 0x00000004ff637807 */ /* 0x000fe20000800000 */
[----:B------:R1:W-:Y:S01]  /*4aa0*/  LDGSTS.E [R237+0x4c00], desc[UR16][R188.64], P3 ;  /* 0x04c00000bced7fae */ /* 0x0003e200099a1010 */
[----:B------:R-:W-:Y:S01]  /*4ab0*/  ISETP.GE.U32.AND P5, PT, R97, 0x7fffff9f, PT ;  /* 0x7fffff9f6100780c */ /* 0x000fe20003fa6070 */
[----:B------:R-:W-:Y:S01]  /*4ac0*/  VIADD R97, R98, 0xffffffbb ;  /* 0xffffffbb62617836 */ /* 0x000fe20000000000 */
[----:B------:R-:W-:Y:S01]  /*4ad0*/  ISETP.GT.AND P1, PT, R232, 0x5f, PT ;  /* 0x0000005fe800780c */ /* 0x000fe20003f24270 */
[----:B------:R1:W-:Y:S01]  /*4ae0*/  LDGSTS.E [R237+0x5000], desc[UR16][R190.64], P3 ;  /* 0x05000000beed7fae */ /* 0x0003e200099a1010 */
[----:B------:R-:W-:-:S03]  /*4af0*/  IMAD.WIDE R180, R169, 0x4, R180 ;  /* 0x00000004a9b47825 */ /* 0x000fc600078e02b4 */
        /* <DEDUP_REMOVED lines=33> */
[----:B--2---:R-:W-:-:S03]  /*4d10*/  IMAD.WIDE R132, R169, 0x4, R132 ;  /* 0x00000004a9847825 */ /* 0x004fc600078e0284 */
[----:B------:R2:W-:Y:S01]  /*4d20*/  LDGSTS.E [R239+0x5a00], desc[UR16][R150.64], P3 ;  /* 0x05a0000096ef7fae */ /* 0x0005e200099a1010 */
[----:B------:R-:W-:-:S03]  /*4d30*/  IMAD.WIDE R134, R169, 0x4, R134 ;  /* 0x00000004a9867825 */ /* 0x000fc600078e0286 */
[----:B------:R1:W-:Y:S01]  /*4d40*/  LDGSTS.E [R239+0x5e00], desc[UR16][R152.64], P3 ;  /* 0x05e0000098ef7fae */ /* 0x0003e200099a1010 */
[----:B---3--:R-:W-:-:S03]  /*4d50*/  IMAD.WIDE R136, R169, 0x4, R136 ;  /* 0x00000004a9887825 */ /* 0x008fc600078e0288 */
[----:B------:R3:W-:Y:S01]  /*4d60*/  LDGSTS.E [R239+0x6200], desc[UR16][R154.64], P3 ;  /* 0x062000009aef7fae */ /* 0x0007e200099a1010 */
[----:B------:R-:W-:-:S03]  /*4d70*/  IMAD.WIDE R138, R169, 0x4, R138 ;  /* 0x00000004a98a7825 */ /* 0x000fc600078e028a */
[----:B------:R2:W-:Y:S01]  /*4d80*/  LDGSTS.E [R239+0x6600], desc[UR16][R156.64], P3 ;  /* 0x066000009cef7fae */ /* 0x0005e200099a1010 */
[----:B------:R-:W-:-:S03]  /*4d90*/  IMAD.WIDE R140, R169, 0x4, R140 ;  /* 0x00000004a98c7825 */ /* 0x000fc600078e028c */
[----:B------:R2:W-:Y:S01]  /*4da0*/  LDGSTS.E [R239+0x6a00], desc[UR16][R158.64], P3 ;  /* 0x06a000009eef7fae */ /* 0x0005e200099a1010 */
[----:B-1----:R-:W-:-:S03]  /*4db0*/  IMAD.WIDE R142, R169, 0x4, R142 ;  /* 0x00000004a98e7825 */ /* 0x002fc600078e028e */
        /* <DEDUP_REMOVED lines=16> */
[C---:B------:R-:W-:Y:S02]  /*4ec0*/  VIADD R99, R98.reuse, 0xffffffb8 ;  /* 0xffffffb862637836 */ /* 0x040fe40000000000 */
[----:B------:R-:W-:-:S02]  /*4ed0*/  VIADD R102, R98, 0xffffffa0 ;  /* 0xffffffa062667836 */ /* 0x000fc40000000000 */
        /* <DEDUP_REMOVED lines=10> */
[----:B------:R-:W-:Y:S01]  /*4f80*/  VIADD R97, R98, 0xffffffb9 ;  /* 0xffffffb962617836 */ /* 0x000fe20000000000 */
[----:B------:R1:W-:Y:S01]  /*4f90*/  LDGSTS.E [R235+0x24004], desc[UR16][R180.64], !P5 ;  /* 0x24004000b4eb7fae */ /* 0x0003e2000e9a1010 */
[----:B------:R-:W-:-:S03]  /*4fa0*/  IMAD.WIDE R186, R173, 0x4, R186 ;  /* 0x00000004adba7825 */ /* 0x000fc600078e02ba */
[----:B------:R-:W-:Y:S01]  /*4fb0*/  ISETP.GE.U32.AND P5, PT, R97, 0x7fffff9a, PT ;  /* 0x7fffff9a6100780c */ /* 0x000fe20003fa6070 */
[----:B------:R1:W-:Y:S01]  /*4fc0*/  LDGSTS.E [R235+0x24008], desc[UR16][R178.64], !P4 ;  /* 0x24008000b2eb7fae */ /* 0x0003e2000e1a1010 */
[C---:B------:R-:W-:Y:S01]  /*4fd0*/  VIADD R97, R98.reuse, 0xffffffb7 ;  /* 0xffffffb762617836 */ /* 0x040fe20000000000 */
[----:B------:R-:W-:Y:S01]  /*4fe0*/  ISETP.GE.U32.AND P4, PT, R99, 0x7fffff99, PT ;  /* 0x7fffff996300780c */ /* 0x000fe20003f86070 */
[C---:B------:R-:W-:Y:S01]  /*4ff0*/  VIADD R99, R98.reuse, 0xffffffb5 ;  /* 0xffffffb562637836 */ /* 0x040fe20000000000 */
[----:B------:R1:W-:Y:S01]  /*5000*/  LDGSTS.E [R235+0x2400c], desc[UR16][R108.64], !P3 ;  /* 0x2400c0006ceb7fae */ /* 0x0003e2000d9a1010 */
[----:B------:R-:W-:Y:S01]  /*5010*/  IMAD.WIDE R188, R173, 0x4, R188 ;  /* 0x00000004adbc7825 */ /* 0x000fe200078e02bc */
        /* <DEDUP_REMOVED lines=10> */
[----:B------:R-:W-:Y:S01]  /*50c0*/  IMAD.WIDE R192, R173, 0x4, R192 ;  /* 0x00000004adc07825 */ /* 0x000fe200078e02c0 */
[----:B------:R-:W-:Y:S01]  /*50d0*/  ISETP.GE.U32.AND P5, PT, R97, 0x7fffff95, PT ;  /* 0x7fffff956100780c */ /* 0x000fe20003fa6070 */
[----:B------:R1:W-:Y:S02]  /*50e0*/  LDGSTS.E [R235+0x2401c], desc[UR16][R112.64], !P4 ;  /* 0x2401c00070eb7fae */ /* 0x0003e4000e1a1010 */
[----:B------:R-:W-:-:S02]  /*50f0*/  VIADD R97, R98, 0xffffffb3 ;  /* 0xffffffb362617836 */ /* 0x000fc40000000000 */
        /* <DEDUP_REMOVED lines=20> */
[----:B------:R-:W-:-:S02]  /*5240*/  IMAD.WIDE R198, R173, 0x4, R198 ;  /* 0x00000004adc67825 */ /* 0x000fc400078e02c6 */
        /* <DEDUP_REMOVED lines=36> */
[----:B------:R-:W-:Y:S02]  /*5490*/  IMAD.WIDE R28, R173, 0x4, R28 ;  /* 0x00000004ad1c7825 */ /* 0x000fe400078e021c */
[----:B------:R1:W-:Y:S01]  /*54a0*/  LDGSTS.E [R235+0x24060], desc[UR16][R144.64], !P1 ;  /* 0x2406000090eb7fae */ /* 0x0003e2000c9a1010 */
[----:B------:R-:W-:Y:S01]  /*54b0*/  ISETP.GE.U32.AND P1, PT, R97, 0x7fffff83, PT ;  /* 0x7fffff836100780c */ /* 0x000fe20003f26070 */
[----:B------:R-:W-:Y:S02]  /*54c0*/  VIADD R97, R98, 0xffffffa1 ;  /* 0xffffffa162617836 */ /* 0x000fe40000000000 */
[----:B------:R1:W-:Y:S01]  /*54d0*/  LDGSTS.E [R235+0x24064], desc[UR16][R22.64], !P2 ;  /* 0x2406400016eb7fae */ /* 0x0003e2000d1a1010 */
[----:B------:R-:W-:-:S02]  /*54e0*/  IMAD.WIDE R26, R173, 0x4, R26 ;  /* 0x00000004ad1a7825 */ /* 0x000fc400078e021a */
[----:B------:R-:W-:Y:S01]  /*54f0*/  ISETP.GE.U32.AND P2, PT, R97, 0x7fffff82, PT ;  /* 0x7fffff826100780c */ /* 0x000fe20003f46070 */
[----:B------:R1:W-:Y:S01]  /*5500*/  LDGSTS.E [R235+0x24068], desc[UR16][R14.64], !P5 ;  /* 0x240680000eeb7fae */ /* 0x0003e2000e9a1010 */
[----:B------:R-:W-:Y:S01]  /*5510*/  ISETP.GE.U32.AND P5, PT, R102, 0x7fffff81, PT ;  /* 0x7fffff816600780c */ /* 0x000fe20003fa6070 */
[----:B------:R-:W-:Y:S02]  /*5520*/  IMAD.WIDE R24, R173, 0x4, R24 ;  /* 0x00000004ad187825 */ /* 0x000fe400078e0218 */
[----:B------:R1:W-:Y:S01]  /*5530*/  LDGSTS.E [R235+0x2406c], desc[UR16][R12.64], !P4 ;  /* 0x2406c0000ceb7fae */ /* 0x0003e2000e1a1010 */
[----:B------:R-:W-:Y:S01]  /*5540*/  ISETP.GE.AND P4, PT, R3, R102, PT ;  /* 0x000000660300720c */ /* 0x000fe20003f86270 */
[C---:B------:R-:W-:Y:S02]  /*5550*/  IMAD.WIDE R20, R173.reuse, 0x4, R20 ;  /* 0x00000004ad147825 */ /* 0x040fe400078e0214 */
[----:B------:R1:W-:Y:S01]  /*5560*/  LDGSTS.E [R235+0x24070], desc[UR16][R10.64], !P3 ;  /* 0x240700000aeb7fae */ /* 0x0003e2000d9a1010 */
[----:B------:R-:W-:Y:S01]  /*5570*/  SEL R102, RZ, 0x4, P4 ;  /* 0x00000004ff667807 */ /* 0x000fe20002000000 */
[----:B------:R-:W-:-:S02]  /*5580*/  IMAD.WIDE R18, R173, 0x4, R18 ;  /* 0x00000004ad127825 */ /* 0x000fc400078e0212 */
[----:B------:R1:W-:Y:S02]  /*5590*/  LDGSTS.E [R235+0x24074], desc[UR16][R8.64], !P1 ;  /* 0x2407400008eb7fae */ /* 0x0003e4000c9a1010 */
[C---:B------:R-:W-:Y:S02]  /*55a0*/  IMAD.WIDE R16, R173.reuse, 0x4, R16 ;  /* 0x00000004ad107825 */ /* 0x040fe400078e0210 */
[----:B------:R1:W-:Y:S01]  /*55b0*/  LDGSTS.E [R235+0x24078], desc[UR16][R6.64], !P2 ;  /* 0x2407800006eb7fae */ /* 0x0003e2000d1a1010 */
[----:B------:R-:W-:Y:S01]  /*55c0*/  ISETP.NE.U32.AND P2, PT, R96, RZ, PT ;  /* 0x000000ff6000720c */ /* 0x000fe20003f45070 */
[C---:B------:R-:W-:Y:S02]  /*55d0*/  IMAD.WIDE R146, R173.reuse, 0x4, R146 ;  /* 0x00000004ad927825 */ /* 0x040fe400078e0292 */
[----:B------:R1:W-:Y:S01]  /*55e0*/  LDGSTS.E [R235+0x2407c], desc[UR16][R4.64], !P5 ;  /* 0x2407c00004eb7fae */ /* 0x0003e2000e9a1010 */
[----:B------:R-:W-:Y:S01]  /*55f0*/  ISETP.GT.AND P5, PT, R232, 0x7f, PT ;  /* 0x0000007fe800780c */ /* 0x000fe20003fa4270 */
[----:B------:R-:W-:-:S02]  /*5600*/  IMAD.WIDE R148, R173, 0x4, R148 ;  /* 0x00000004ad947825 */ /* 0x000fc400078e0294 */
[----:B------:R-:W0:Y:S02]  /*5610*/  LDGDEPBAR ;  /* 0x00000000000079af */ /* 0x000e240000000000 */
[----:B--2---:R-:W-:-:S04]  /*5620*/  IMAD.WIDE R150, R173, 0x4, R150 ;  /* 0x00000004ad967825 */ /* 0x004fc800078e0296 */
        /* <DEDUP_REMOVED lines=27> */
[----:B------:R-:W-:-:S02]  /*57e0*/  VIADD R99, R98, 0xffffff9c ;  /* 0xffffff9c62637836 */ /* 0x000fc40000000000 */
[----:B------:R1:W-:Y:S01]  /*57f0*/  LDGSTS.E [R237+0xb000], desc[UR16][R32.64], P2 ;  /* 0x0b00000020ed7fae */ /* 0x0003e200091a1010 */
[----:B------:R-:W-:Y:S02]  /*5800*/  IMAD.WIDE R100, R169, 0x4, R100 ;  /* 0x00000004a9647825 */ /* 0x000fe400078e0264 */
[----:B------:R-:W-:Y:S01]  /*5810*/  ISETP.GE.U32.AND P4, PT, R99, 0x7fffff7d, PT ;  /* 0x7fffff7d6300780c */ /* 0x000fe20003f86070 */
[----:B------:R1:W-:Y:S01]  /*5820*/  LDGSTS.E [R237+0xb400], desc[UR16][R30.64], P2 ;  /* 0x0b4000001eed7fae */ /* 0x0003e200091a1010 */
[----:B------:R-:W-:-:S03]  /*5830*/  IMAD.WIDE R180, R169, 0x4, R180 ;  /* 0x00000004a9b47825 */ /* 0x000fc600078e02b4 */
[----:B------:R1:W-:Y:S01]  /*5840*/  LDGSTS.E [R237+0xb800], desc[UR16][R28.64], P2 ;  /* 0x0b8000001ced7fae */ /* 0x0003e200091a1010 */
[----:B------:R-:W-:-:S03]  /*5850*/  IMAD.WIDE R178, R169, 0x4, R178 ;  /* 0x00000004a9b27825 */ /* 0x000fc600078e02b2 */
[----:B------:R1:W-:Y:S01]  /*5860*/  LDGSTS.E [R237+0xbc00], desc[UR16][R26.64], P2 ;  /* 0x0bc000001aed7fae */ /* 0x0003e200091a1010 */
[----:B------:R-:W-:Y:S02]  /*5870*/  VIADD R99, R98, 0xffffff99 ;  /* 0xffffff9962637836 */ /* 0x000fe40000000000 */
[C---:B------:R-:W-:Y:S01]  /*5880*/  IMAD.WIDE R108, R169.reuse, 0x4, R108 ;  /* 0x00000004a96c7825 */ /* 0x040fe200078e026c */
[----:B------:R1:W-:Y:S03]  /*5890*/  LDGSTS.E [R239+0x8200], desc[UR16][R24.64], P2 ;  /* 0x0820000018ef7fae */ /* 0x0003e600091a1010 */
        /* <DEDUP_REMOVED lines=28> */
[----:B------:R-:W-:Y:S01]  /*5a60*/  IMAD.WIDE R132, R169, 0x4, R132 ;  /* 0x00000004a9847825 */ /* 0x000fe200078e0284 */
[----:B------:R1:W-:Y:S01]  /*5a70*/  LDGSTS.E [R239+0xbe00], desc[UR16][R170.64], P2 ;  /* 0x0be00000aaef7fae */ /* 0x0003e200091a1010 */
[----:B------:R-:W-:-:S02]  /*5a80*/  ISETP.GE.U32.AND P2, PT, R96, 0x7fffff7e, PT ;  /* 0x7fffff7e6000780c */ /* 0x000fc40003f46070 */
[----:B------:R-:W-:Y:S01]  /*5a90*/  SEL R96, R102, RZ, P5 ;  /* 0x000000ff66607207 */ /* 0x000fe20002800000 */
[----:B------:R-:W0:Y:S01]  /*5aa0*/  LDGDEPBAR ;  /* 0x00000000000079af */ /* 0x000e220000000000 */
[----:B------:R-:W-:Y:S01]  /*5ab0*/  ISETP.GE.U32.AND P5, PT, R97, 0x7fffff7c, PT ;  /* 0x7fffff7c6100780c */ /* 0x000fe20003fa6070 */
[----:B------:R-:W-:Y:S01]  /*5ac0*/  VIADD R97, R98, 0xffffff9a ;  /* 0xffffff9a62617836 */ /* 0x000fe20000000000 */
[----:B------:R-:W-:Y:S01]  /*5ad0*/  BAR.SYNC.DEFER_BLOCKING 0x0 ;  /* 0x0000000000007b1d */ /* 0x000fe20000010000 */
        /* <DEDUP_REMOVED lines=19> */
[----:B------:R-:W-:Y:S02]  /*5c10*/  IMAD.WIDE R22, R169, 0x4, R22 ;  /* 0x00000004a9167825 */ /* 0x000fe400078e0216 */
[----:B------:R-:W-:Y:S01]  /*5c20*/  ISETP.GE.U32.AND P4, PT, R97, 0x7fffff78, PT ;  /* 0x7fffff786100780c */ /* 0x000fe20003f86070 */
[----:B------:R1:W-:Y:S01]  /*5c30*/  LDGSTS.E [R235+0x28010], desc[UR16][R106.64], !P5 ;  /* 0x280100006aeb7fae */ /* 0x0003e2000e9a1010 */
[C---:B------:R-:W-:Y:S01]  /*5c40*/  VIADD R97, R98.reuse, 0xffffff95 ;  /* 0xffffff9562617836 */ /* 0x040fe20000000000 */
[----:B------:R-:W-:Y:S01]  /*5c50*/  ISETP.GE.U32.AND P5, PT, R99, 0x7fffff77, PT ;  /* 0x7fffff776300780c */ /* 0x000fe20003fa6070 */
[C---:B------:R-:W-:Y:S01]  /*5c60*/  VIADD R99, R98.reuse, 0xffffff93 ;  /* 0xffffff9362637836 */ /* 0x040fe20000000000 */
[----:B------:R1:W-:Y:S01]  /*5c70*/  LDGSTS.E [R235+0x28014], desc[UR16][R176.64], !P3 ;  /* 0x28014000b0eb7fae */ /* 0x0003e2000d9a1010 */
[C---:B------:R-:W-:Y:S01]  /*5c80*/  VIADD R102, R98.reuse, 0xffffff80 ;  /* 0xffffff8062667836 */ /* 0x040fe20000000000 */
        /* <DEDUP_REMOVED lines=45> */
[----:B--2---:R-:W-:-:S03]  /*5f60*/  IMAD.WIDE R182, R173, 0x4, R182 ;  /* 0x00000004adb67825 */ /* 0x004fc600078e02b6 */
        /* <DEDUP_REMOVED lines=14> */
[----:B---3--:R-:W-:Y:S01]  /*6050*/  IMAD.WIDE R186, R173, 0x4, R186 ;  /* 0x00000004adba7825 */ /* 0x008fe200078e02ba */
[----:B------:R3:W-:Y:S01]  /*6060*/  LDGSTS.E [R235+0x2805c], desc[UR16][R142.64], !P4 ;  /* 0x2805c0008eeb7fae */ /* 0x0007e2000e1a1010 */
[----:B------:R-:W2:Y:S01]  /*6070*/  LDC R99, c[0x0][0x3a0] ;  /* 0x0000e800ff637b82 */ /* 0x000ea20000000800 */
[----:B------:R-:W-:Y:S01]  /*6080*/  ISETP.GE.U32.AND P4, PT, R97, 0x7fffff64, PT ;  /* 0x7fffff646100780c */ /* 0x000fe20003f86070 */
[C---:B------:R-:W-:Y:S01]  /*6090*/  VIADD R97, R98.reuse, 0xffffff82 ;  /* 0xffffff8262617836 */ /* 0x040fe20000000000 */
[----:B------:R1:W-:Y:S01]  /*60a0*/  LDGSTS.E [R235+0x28060], desc[UR16][R144.64], !P5 ;  /* 0x2806000090eb7fae */ /* 0x0003e2000e9a1010 */
[----:B------:R-:W-:-:S02]  /*60b0*/  VIADD R98, R98, 0xffffff81 ;  /* 0xffffff8162627836 */ /* 0x000fc40000000000 */
[----:B------:R-:W-:Y:S01]  /*60c0*/  IMAD.WIDE R188, R173, 0x4, R188 ;  /* 0x00000004adbc7825 */ /* 0x000fe200078e02bc */
[----:B------:R2:W-:Y:S01]  /*60d0*/  LDGSTS.E [R235+0x28064], desc[UR16][R22.64], !P3 ;  /* 0x2806400016eb7fae */ /* 0x0005e2000d9a1010 */
[----:B------:R-:W-:Y:S02]  /*60e0*/  ISETP.GE.AND P3, PT, R3, R102, PT ;  /* 0x000000660300720c */ /* 0x000fe40003f66270 */
[----:B------:R-:W-:Y:S01]  /*60f0*/  ISETP.GE.U32.AND P5, PT, R97, 0x7fffff63, PT ;  /* 0x7fffff636100780c */ /* 0x000fe20003fa6070 */
[----:B------:R2:W-:Y:S01]  /*6100*/  LDGSTS.E [R235+0x28068], desc[UR16][R14.64], !P1 ;  /* 0x280680000eeb7fae */ /* 0x0005e2000c9a1010 */
[----:B------:R-:W-:Y:S01]  /*6110*/  ISETP.GT.AND P1, PT, R232, 0x9f, PT ;  /* 0x0000009fe800780c */ /* 0x000fe20003f24270 */
[C---:B------:R-:W-:Y:S01]  /*6120*/  IMAD.WIDE R190, R173.reuse, 0x4, R190 ;  /* 0x00000004adbe7825 */ /* 0x040fe200078e02be */
[----:B------:R-:W-:Y:S01]  /*6130*/  SEL R97, RZ, 0x4, P3 ;  /* 0x00000004ff617807 */ /* 0x000fe20001800000 */
[----:B------:R2:W-:Y:S01]  /*6140*/  LDGSTS.E [R235+0x2806c], desc[UR16][R12.64], !P2 ;  /* 0x2806c0000ceb7fae */ /* 0x0005e2000d1a1010 */
[----:B------:R-:W-:Y:S01]  /*6150*/  ISETP.GE.U32.AND P3, PT, R98, 0x7fffff62, PT ;  /* 0x7fffff626200780c */ /* 0x000fe20003f66070 */
[----:B-1----:R-:W-:Y:S01]  /*6160*/  IMAD.WIDE R192, R173, 0x4, R192 ;  /* 0x00000004adc07825 */ /* 0x002fe200078e02c0 */
[----:B------:R-:W-:Y:S01]  /*6170*/  SEL R97, R97, RZ, P1 ;  /* 0x000000ff61617207 */ /* 0x000fe20000800000 */
[----:B------:R1:W-:Y:S01]  /*6180*/  LDGSTS.E [R235+0x28070], desc[UR16][R10.64], !P4 ;  /* 0x280700000aeb7fae */ /* 0x0003e2000e1a1010 */
[----:B------:R-:W-:Y:S01]  /*6190*/  ISETP.GE.U32.AND P1, PT, R102, 0x7fffff61, PT ;  /* 0x7fffff616600780c */ /* 0x000fe20003f26070 */
[C---:B------:R-:W-:Y:S01]  /*61a0*/  IMAD.WIDE R194, R173.reuse, 0x4, R194 ;  /* 0x00000004adc27825 */ /* 0x040fe200078e02c2 */
[----:B------:R-:W-:Y:S01]  /*61b0*/  ISETP.NE.U32.AND P2, PT, R96, RZ, PT ;  /* 0x000000ff6000720c */ /* 0x000fe20003f45070 */
[----:B------:R1:W-:Y:S01]  /*61c0*/  LDGSTS.E [R235+0x28074], desc[UR16][R8.64], !P5 ;  /* 0x2807400008eb7fae */ /* 0x0003e2000e9a1010 */
[----:B------:R-:W1:Y:S01]  /*61d0*/  LDC R102, c[0x0][0x3a0] ;  /* 0x0000e800ff667b82 */ /* 0x000e620000000800 */
[----:B------:R-:W-:Y:S01]  /*61e0*/  IMAD.WIDE R196, R173, 0x4, R196 ;  /* 0x00000004adc47825 */ /* 0x000fe200078e02c4 */
[----:B------:R-:W-:-:S03]  /*61f0*/  ISETP.NE.U32.AND P4, PT, R97, RZ, PT ;  /* 0x000000ff6100720c */ /* 0x000fc60003f85070 */
[----:B------:R1:W-:Y:S01]  /*6200*/  LDGSTS.E [R235+0x28078], desc[UR16][R6.64], !P3 ;  /* 0x2807800006eb7fae */ /* 0x0003e2000d9a1010 */
[C---:B------:R-:W-:Y:S02]  /*6210*/  IMAD.WIDE R198, R173.reuse, 0x4, R198 ;  /* 0x00000004adc67825 */ /* 0x040fe400078e02c6 */
[----:B------:R-:W1:Y:S01]  /*6220*/  LDC R98, c[0x0][0x3a0] ;  /* 0x0000e800ff627b82 */ /* 0x000e620000000800 */
[----:B------:R1:W-:Y:S01]  /*6230*/  LDGSTS.E [R235+0x2807c], desc[UR16][R4.64], !P1 ;  /* 0x2807c00004eb7fae */ /* 0x0003e2000c9a1010 */
[----:B------:R-:W-:-:S03]  /*6240*/  IMAD.WIDE R200, R173, 0x4, R200 ;  /* 0x00000004adc87825 */ /* 0x000fc600078e02c8 */
[----:B------:R-:W0:Y:S01]  /*6250*/  LDGDEPBAR ;  /* 0x00000000000079af */ /* 0x000e220000000000 */
        /* <DEDUP_REMOVED lines=44> */
[----:B--2---:R-:W-:Y:S02]  /*6520*/  VIADD R96, R99, 0xffffff7f ;  /* 0xffffff7f63607836 */ /* 0x004fe40000000000 */
[----:B------:R-:W2:Y:S01]  /*6530*/  LDC R99, c[0x0][0x3a0] ;  /* 0x0000e800ff637b82 */ /* 0x000ea20000000800 */
[----:B------:R2:W-:Y:S01]  /*6540*/  LDGSTS.E [R239+0xda00], desc[UR16][R150.64], P2 ;  /* 0x0da0000096ef7fae */ /* 0x0005e200091a1010 */
[----:B----4-:R-:W-:Y:S01]  /*6550*/  VIADD R97, R103, 0xffffff7e ;  /* 0xffffff7e67617836 */ /* 0x010fe20000000000 */
[----:B------:R-:W-:Y:S01]  /*6560*/  ISETP.GE.U32.AND P5, PT, R96, 0x7fffff60, PT ;  /* 0x7fffff606000780c */ /* 0x000fe20003fa6070 */
[----:B------:R-:W-:Y:S01]  /*6570*/  VIADD R96, R104, 0xffffff7d ;  /* 0xffffff7d68607836 */ /* 0x000fe20000000000 */
[----:B------:R4:W-:Y:S01]  /*6580*/  LDGSTS.E [R239+0xde00], desc[UR16][R152.64], P2 ;  /* 0x0de0000098ef7fae */ /* 0x0009e200091a1010 */
[----:B-----5:R-:W-:Y:S01]  /*6590*/  VIADD R103, R105, 0xffffff7c ;  /* 0xffffff7c69677836 */ /* 0x020fe20000000000 */
[----:B------:R-:W-:Y:S01]  /*65a0*/  ISETP.GE.U32.AND P3, PT, R97, 0x7fffff5f, PT ;  /* 0x7fffff5f6100780c */ /* 0x000fe20003f66070 */
[C---:B------:R-:W-:Y:S01]  /*65b0*/  IMAD.WIDE R100, R169.reuse, 0x4, R100 ;  /* 0x00000004a9647825 */ /* 0x040fe200078e0264 */
[----:B------:R5:W-:Y:S01]  /*65c0*/  LDGSTS.E [R239+0xe200], desc[UR16][R154.64], P2 ;  /* 0x0e2000009aef7fae */ /* 0x000be200091a1010 */
[----:B------:R-:W-:Y:S01]  /*65d0*/  ISETP.GE.U32.AND P1, PT, R96, 0x7fffff5e, PT ;  /* 0x7fffff5e6000780c */ /* 0x000fe20003f26070 */
[----:B------:R-:W3:Y:S01]  /*65e0*/  LDC R97, c[0x0][0x3a0] ;  /* 0x0000e800ff617b82 */ /* 0x000ee20000000800 */
[----:B-1----:R-:W-:Y:S01]  /*65f0*/  VIADD R102, R102, 0xffffff7b ;  /* 0xffffff7b66667836 */ /* 0x002fe20000000000 */
[----:B------:R1:W-:Y:S01]  /*6600*/  LDGSTS.E [R239+0xe600], desc[UR16][R156.64], P2 ;  /* 0x0e6000009cef7fae */ /* 0x0003e200091a1010 */
[----:B------:R-:W-:-:S03]  /*6610*/  IMAD.WIDE R180, R169, 0x4, R180 ;  /* 0x00000004a9b47825 */ /* 0x000fc600078e02b4 */
[----:B------:R1:W-:Y:S01]  /*6620*/  LDGSTS.E [R239+0xea00], desc[UR16][R158.64], P2 ;  /* 0x0ea000009eef7fae */ /* 0x0003e200091a1010 */
[----:B------:R-:W-:Y:S01]  /*6630*/  IMAD.WIDE R178, R169, 0x4, R178 ;  /* 0x00000004a9b27825 */ /* 0x000fe200078e02b2 */
[----:B------:R-:W1:Y:S02]  /*6640*/  LDC R96, c[0x0][0x3a0] ;  /* 0x0000e800ff607b82 */ /* 0x000e640000000800 */
[----:B------:R1:W-:Y:S01]  /*6650*/  LDGSTS.E [R239+0xee00], desc[UR16][R160.64], P2 ;  /* 0x0ee00000a0ef7fae */ /* 0x0003e200091a1010 */
[----:B------:R-:W-:Y:S02]  /*6660*/  VIADD R98, R98, 0xffffff79 ;  /* 0xffffff7962627836 */ /* 0x000fe40000000000 */
[----:B--2---:R-:W-:Y:S01]  /*6670*/  VIADD R99, R99, 0xffffff7a ;  /* 0xffffff7a63637836 */ /* 0x004fe20000000000 */
[----:B------:R2:W-:Y:S01]  /*6680*/  LDGSTS.E [R239+0xf200], desc[UR16][R162.64], P2 ;  /* 0x0f200000a2ef7fae */ /* 0x0005e200091a1010 */
[C---:B------:R-:W-:Y:S01]  /*6690*/  IMAD.WIDE R108, R169.reuse, 0x4, R108 ;  /* 0x00000004a96c7825 */ /* 0x040fe200078e026c */
[----:B------:R-:W2:Y:S02]  /*66a0*/  LDC R104, c[0x0][0x3a0] ;  /* 0x0000e800ff687b82 */ /* 0x000ea40000000800 */
[----:B------:R1:W-:Y:S01]  /*66b0*/  LDGSTS.E [R239+0xf600], desc[UR16][R164.64], P2 ;  /* 0x0f600000a4ef7fae */ /* 0x0003e200091a1010 */
[----:B------:R-:W-:-:S03]  /*66c0*/  IMAD.WIDE R106, R169, 0x4, R106 ;  /* 0x00000004a96a7825 */ /* 0x000fc600078e026a */
[----:B------:R1:W-:Y:S01]  /*66d0*/  LDGSTS.E [R239+0xfa00], desc[UR16][R166.64], P2 ;  /* 0x0fa00000a6ef7fae */ /* 0x0003e200091a1010 */
[----:B------:R-:W-:Y:S01]  /*66e0*/  IMAD.WIDE R176, R169, 0x4, R176 ;  /* 0x00000004a9b07825 */ /* 0x000fe200078e02b0 */
[----:B------:R-:W2:Y:S02]  /*66f0*/  LDC R105, c[0x0][0x3a0] ;  /* 0x0000e800ff697b82 */ /* 0x000ea40000000800 */
[----:B------:R1:W-:Y:S01]  /*6700*/  LDGSTS.E [R239+0xfe00], desc[UR16][R170.64], P2 ;  /* 0x0fe00000aaef7fae */ /* 0x0003e200091a1010 */
[----:B------:R-:W-:Y:S01]  /*6710*/  ISETP.GE.U32.AND P2, PT, R103, 0x7fffff5d, PT ;  /* 0x7fffff5d6700780c */ /* 0x000fe20003f46070 */
[----:B---3--:R-:W-:Y:S02]  /*6720*/  VIADD R97, R97, 0xffffff77 ;  /* 0xffffff7761617836 */ /* 0x008fe40000000000 */
[----:B------:R-:W0:Y:S01]  /*6730*/  LDGDEPBAR ;  /* 0x00000000000079af */ /* 0x000e220000000000 */
[----:B------:R-:W-:Y:S01]  /*6740*/  IMAD.WIDE R174, R169, 0x4, R174 ;  /* 0x00000004a9ae7825 */ /* 0x000fe200078e02ae */
[----:B------:R-:W3:Y:S08]  /*6750*/  LDC R103, c[0x0][0x3a0] ;  /* 0x0000e800ff677b82 */ /* 0x000ef00000000800 */
[----:B------:R-:W-:Y:S01]  /*6760*/  BAR.SYNC.DEFER_BLOCKING 0x0 ;  /* 0x0000000000007b1d */ /* 0x000fe20000010000 */
[----:B-1----:R-:W-:-:S02]  /*6770*/  VIADD R96, R96, 0xffffff78 ;  /* 0xffffff7860607836 */ /* 0x002fc40000000000 */
        /* <DEDUP_REMOVED lines=11> */
[----:B------:R-:W1:Y:S01]  /*6830*/  LDC R102, c[0x0][0x3a0] ;  /* 0x0000e800ff667b82 */ /* 0x000e620000000800 */
[----:B------:R1:W-:Y:S01]  /*6840*/  LDGSTS.E [R235+0x2c004], desc[UR16][R180.64], !P3 ;  /* 0x2c004000b4eb7fae */ /* 0x0003e2000d9a1010 */
[----:B------:R-:W-:Y:S01]  /*6850*/  ISETP.GE.U32.AND P3, PT, R99, 0x7fffff5b, PT ;  /* 0x7fffff5b6300780c */ /* 0x000fe20003f66070 */
[C---:B------:R-:W-:Y:S02]  /*6860*/  IMAD.WIDE R122, R169.reuse, 0x4, R122 ;  /* 0x00000004a97a7825 */ /* 0x040fe400078e027a */
[----:B------:R1:W-:Y:S01]  /*6870*/  LDGSTS.E [R235+0x2c008], desc[UR16][R178.64], !P1 ;  /* 0x2c008000b2eb7fae */ /* 0x0003e2000c9a1010 */
[----:B------:R-:W-:Y:S01]  /*6880*/  ISETP.GE.U32.AND P1, PT, R98, 0x7fffff5a, PT ;  /* 0x7fffff5a6200780c */ /* 0x000fe20003f26070 */
[----:B------:R-:W-:Y:S01]  /*6890*/  IMAD.WIDE R124, R169, 0x4, R124 ;  /* 0x00000004a97c7825 */ /* 0x000fe200078e027c */
[----:B------:R-:W4:Y:S01]  /*68a0*/  LDC R98, c[0x0][0x3a0] ;  /* 0x0000e800ff627b82 */ /* 0x000f220000000800 */
[----:B------:R1:W-:Y:S01]  /*68b0*/  LDGSTS.E [R235+0x2c00c], desc[UR16][R108.64], !P2 ;  /* 0x2c00c0006ceb7fae */ /* 0x0003e2000d1a1010 */
[----:B------:R-:W-:Y:S01]  /*68c0*/  ISETP.GE.U32.AND P2, PT, R96, 0x7fffff59, PT ;  /* 0x7fffff596000780c */ /* 0x000fe20003f46070 */
[----:B---3--:R-:W-:-:S02]  /*68d0*/  VIADD R96, R103, 0xffffff76 ;  /* 0xffffff7667607836 */ /* 0x008fc40000000000 */
[----:B------:R3:W-:Y:S01]  /*68e0*/  LDGSTS.E [R235+0x2c010], desc[UR16][R106.64], !P5 ;  /* 0x2c0100006aeb7fae */ /* 0x0007e2000e9a1010 */
[----:B------:R-:W-:Y:S01]  /*68f0*/  ISETP.GE.U32.AND P5, PT, R97, 0x7fffff58, PT ;  /* 0x7fffff586100780c */ /* 0x000fe20003fa6070 */
[----:B--2---:R-:W-:Y:S01]  /*6900*/  VIADD R97, R104, 0xffffff74 ;  /* 0xffffff7468617836 */ /* 0x004fe20000000000 */
[----:B------:R-:W2:Y:S01]  /*6910*/  LDC R99, c[0x0][0x3a0] ;  /* 0x0000e800ff637b82 */ /* 0x000ea20000000800 */
[----:B------:R-:W-:Y:S01]  /*6920*/  LDGSTS.E [R235+0x2c014], desc[UR16][R176.64], !P3 ;  /* 0x2c014000b0eb7fae */ /* 0x000fe2000d9a1010 */
[----:B------:R-:W-:Y:S01]  /*6930*/  ISETP.GE.U32.AND P3, PT, R96, 0x7fffff57, PT ;  /* 0x7fffff576000780c */ /* 0x000fe20003f66070 */
[C---:B------:R-:W-:Y:S02]  /*6940*/  IMAD.WIDE R128, R169.reuse, 0x4, R128 ;  /* 0x00000004a9807825 */ /* 0x040fe400078e0280 */
[----:B------:R-:W-:Y:S02]  /*6950*/  LDGSTS.E [R235+0x2c018], desc[UR16][R174.64], !P1 ;  /* 0x2c018000aeeb7fae */ /* 0x000fe4000c9a1010 */
[----:B------:R-:W-:Y:S01]  /*6960*/  IMAD.WIDE R126, R169, 0x4, R126 ;  /* 0x00000004a97e7825 */ /* 0x000fe200078e027e */
[----:B------:R-:W3:Y:S01]  /*6970*/  LDC R103, c[0x0][0x3a0] ;  /* 0x0000e800ff677b82 */ /* 0x000ee20000000800 */
[----:B------:R-:W-:Y:S01]  /*6980*/  LDGSTS.E [R235+0x2c01c], desc[UR16][R112.64], !P2 ;  /* 0x2c01c00070eb7fae */ /* 0x000fe2000d1a1010 */
[----:B------:R-:W-:Y:S01]  /*6990*/  ISETP.GE.U32.AND P2, PT, R97, 0x7fffff55, PT ;  /* 0x7fffff556100780c */ /* 0x000fe20003f46070 */
[----:B-1----:R-:W-:-:S02]  /*69a0*/  VIADD R96, R102, 0xffffff75 ;  /* 0xffffff7566607836 */ /* 0x002fc40000000000 */
[----:B------:R-:W-:Y:S01]  /*69b0*/  LDGSTS.E [R235+0x2c020], desc[UR16][R110.64], !P5 ;  /* 0x2c0200006eeb7fae */ /* 0x000fe2000e9a1010 */
[C---:B------:R-:W-:Y:S02]  /*69c0*/  IMAD.WIDE R130, R169.reuse, 0x4, R130 ;  /* 0x00000004a9827825 */ /* 0x040fe400078e0282 */
[----:B------:R-:W1:Y:S01]  /*69d0*/  LDC R102, c[0x0][0x3a0] ;  /* 0x0000e800ff667b82 */ /* 0x000e620000000800 */
[----:B------:R-:W-:Y:S01]  /*69e0*/  ISETP.GE.U32.AND P1, PT, R96, 0x7fffff56, PT ;  /* 0x7fffff566000780c */ /* 0x000fe20003f26070 */
[----:B----4-:R-:W-:Y:S01]  /*69f0*/  VIADD R96, R98, 0xffffff73 ;  /* 0xffffff7362607836 */ /* 0x010fe20000000000 */
[----:B------:R-:W-:Y:S01]  /*6a00*/  LDGSTS.E [R235+0x2c024], desc[UR16][R118.64], !P3 ;  /* 0x2c02400076eb7fae */ /* 0x000fe2000d9a1010 */
[----:B------:R-:W-:-:S03]  /*6a10*/  IMAD.WIDE R132, R169, 0x4, R132 ;  /* 0x00000004a9847825 */ /* 0x000fc600078e0284 */
[----:B------:R-:W-:Y:S01]  /*6a20*/  ISETP.GE.U32.AND P5, PT, R96, 0x7fffff54, PT ;  /* 0x7fffff546000780c */ /* 0x000fe20003fa6070 */
[----:B------:R-:W4:Y:S01]  /*6a30*/  LDC R98, c[0x0][0x3a0] ;  /* 0x0000e800ff627b82 */ /* 0x000f220000000800 */
[----:B--2---:R-:W-:Y:S02]  /*6a40*/  VIADD R97, R99, 0xffffff72 ;  /* 0xffffff7263617836 */ /* 0x004fe40000000000 */
[----:B------:R-:W-:-:S03]  /*6a50*/  IMAD.WIDE R134, R169, 0x4, R134 ;  /* 0x00000004a9867825 */ /* 0x000fc600078e0286 */
[----:B------:R-:W-:Y:S01]  /*6a60*/  LDGSTS.E [R235+0x2c028], desc[UR16][R114.64], !P1 ;  /* 0x2c02800072eb7fae */ /* 0x000fe2000c9a1010 */
[----:B------:R-:W-:Y:S01]  /*6a70*/  ISETP.GE.U32.AND P3, PT, R97, 0x7fffff53, PT ;  /* 0x7fffff536100780c */ /* 0x000fe20003f66070 */
[----:B------:R-:W2:Y:S01]  /*6a80*/  LDC R104, c[0x0][0x3a0] ;  /* 0x0000e800ff687b82 */ /* 0x000ea20000000800 */
[----:B---3--:R-:W-:Y:S01]  /*6a90*/  VIADD R96, R103, 0xffffff71 ;  /* 0xffffff7167607836 */ /* 0x008fe20000000000 */
[----:B------:R-:W-:Y:S01]  /*6aa0*/  LDGSTS.E [R235+0x2c02c], desc[UR16][R116.64], !P2 ;  /* 0x2c02c00074eb7fae */ /* 0x000fe2000d1a1010 */
[----:B------:R-:W-:Y:S02]  /*6ab0*/  VIADD R97, R105, 0xffffff70 ;  /* 0xffffff7069617836 */ /* 0x000fe40000000000 */
[----:B------:R-:W-:Y:S01]  /*6ac0*/  IMAD.WIDE R136, R169, 0x4, R136 ;  /* 0x00000004a9887825 */ /* 0x000fe200078e0288 */
[----:B------:R-:W-:Y:S01]  /*6ad0*/  ISETP.GE.U32.AND P1, PT, R96, 0x7fffff52, PT ;  /* 0x7fffff526000780c */ /* 0x000fe20003f26070 */
[----:B------:R-:W-:Y:S01]  /*6ae0*/  LDGSTS.E [R235+0x2c030], desc[UR16][R120.64], !P5 ;  /* 0x2c03000078eb7fae */ /* 0x000fe2000e9a1010 */
[----:B------:R-:W3:Y:S01]  /*6af0*/  LDC R99, c[0x0][0x3a0] ;  /* 0x0000e800ff637b82 */ /* 0x000ee20000000800 */
[----:B-1----:R-:W-:Y:S01]  /*6b00*/  VIADD R96, R102, 0xffffff6f ;  /* 0xffffff6f66607836 */ /* 0x002fe20000000000 */
[----:B------:R-:W-:Y:S01]  /*6b10*/  ISETP.GE.U32.AND P2, PT, R97, 0x7fffff51, PT ;  /* 0x7fffff516100780c */ /* 0x000fe20003f46070 */
[C---:B------:R-:W-:Y:S01]  /*6b20*/  IMAD.WIDE R138, R169.reuse, 0x4, R138 ;  /* 0x00000004a98a7825 */ /* 0x040fe200078e028a */
[----:B------:R-:W-:Y:S02]  /*6b30*/  LDGSTS.E [R235+0x2c034], desc[UR16][R122.64], !P3 ;  /* 0x2c0340007aeb7fae */ /* 0x000fe4000d9a1010 */
[----:B------:R-:W-:Y:S01]  /*6b40*/  ISETP.GE.U32.AND P5, PT, R96, 0x7fffff50, PT ;  /* 0x7fffff506000780c */ /* 0x000fe20003fa6070 */
[C---:B------:R-:W-:Y:S01]  /*6b50*/  IMAD.WIDE R140, R169.reuse, 0x4, R140 ;  /* 0x00000004a98c7825 */ /* 0x040fe200078e028c */
[----:B------:R-:W1:Y:S03]  /*6b60*/  LDC R102, c[0x0][0x3a0] ;  /* 0x0000e800ff667b82 */ /* 0x000e660000000800 */
[----:B----4-:R-:W-:Y:S01]  /*6b70*/  VIADD R97, R98, 0xffffff6d ;  /* 0xffffff6d62617836 */ /* 0x010fe20000000000 */
[----:B------:R-:W-:Y:S01]  /*6b80*/  LDGSTS.E [R235+0x2c038], desc[UR16][R124.64], !P1 ;  /* 0x2c0380007ceb7fae */ /* 0x000fe2000c9a1010 */
[----:B------:R-:W-:-:S03]  /*6b90*/  IMAD.WIDE R142, R169, 0x4, R142 ;  /* 0x00000004a98e7825 */ /* 0x000fc600078e028e */
[----:B------:R-:W4:Y:S01]  /*6ba0*/  LDC R98, c[0x0][0x3a0] ;  /* 0x0000e800ff627b82 */ /* 0x000f220000000800 */
[----:B--2---:R-:W-:Y:S01]  /*6bb0*/  VIADD R96, R104, 0xffffff6e ;  /* 0xffffff6e68607836 */ /* 0x004fe20000000000 */
[----:B------:R-:W-:Y:S01]  /*6bc0*/  ISETP.GE.U32.AND P1, PT, R97, 0x7fffff4e, PT ;  /* 0x7fffff4e6100780c */ /* 0x000fe20003f26070 */
[----:B------:R-:W-:Y:S01]  /*6bd0*/  VIADD R97, R168, 0xffffff6b ;  /* 0xffffff6ba8617836 */ /* 0x000fe20000000000 */
[----:B------:R-:W-:Y:S01]  /*6be0*/  LDGSTS.E [R235+0x2c03c], desc[UR16][R128.64], !P2 ;  /* 0x2c03c00080eb7fae */ /* 0x000fe2000d1a1010 */
[----:B------:R-:W-:Y:S01]  /*6bf0*/  IMAD.WIDE R144, R169, 0x4, R144 ;  /* 0x00000004a9907825 */ /* 0x000fe200078e0290 */
[----:B------:R-:W-:Y:S02]  /*6c00*/  ISETP.GE.U32.AND P3, PT, R96, 0x7fffff4f, PT ;  /* 0x7fffff4f6000780c */ /* 0x000fe40003f66070 */
[----:B------:R-:W2:Y:S01]  /*6c10*/  LDC R103, c[0x0][0x3a0] ;  /* 0x0000e800ff677b82 */ /* 0x000ea20000000800 */
[----:B---3--:R-:W-:Y:S01]  /*6c20*/  VIADD R96, R99, 0xffffff6c ;  /* 0xffffff6c63607836 */ /* 0x008fe20000000000 */
[----:B------:R-:W-:Y:S01]  /*6c30*/  LDGSTS.E [R235+0x2c040], desc[UR16][R126.64], !P5 ;  /* 0x2c0400007eeb7fae */ /* 0x000fe2000e9a1010 */
[----:B------:R-:W-:Y:S01]  /*6c40*/  ISETP.GE.U32.AND P5, PT, R97, 0x7fffff4c, PT ;  /* 0x7fffff4c6100780c */ /* 0x000fe20003fa6070 */
[----:B------:R-:W-:-:S02]  /*6c50*/  IMAD.WIDE R22, R169, 0x4, R22 ;  /* 0x00000004a9167825 */ /* 0x000fc400078e0216 */
[----:B------:R-:W-:Y:S02]  /*6c60*/  ISETP.GE.U32.AND P2, PT, R96, 0x7fffff4d, PT ;  /* 0x7fffff4d6000780c */ /* 0x000fe40003f46070 */
[----:B------:R-:W3:Y:S01]  /*6c70*/  LDC R104, c[0x0][0x3a0] ;  /* 0x0000e800ff687b82 */ /* 0x000ee20000000800 */
[----:B-1----:R-:W-:Y:S02]  /*6c80*/  VIADD R96, R102, 0xffffff6a ;  /* 0xffffff6a66607836 */ /* 0x002fe40000000000 */
[----:B------:R-:W-:Y:S01]  /*6c90*/  LDGSTS.E [R235+0x2c044], desc[UR16][R130.64], !P3 ;  /* 0x2c04400082eb7fae */ /* 0x000fe2000d9a1010 */
[----:B------:R-:W-:Y:S02]  /*6ca0*/  IMAD.WIDE R14, R169, 0x4, R14 ;  /* 0x00000004a90e7825 */ /* 0x000fe400078e020e */
[----:B------:R-:W-:Y:S01]  /*6cb0*/  ISETP.GE.U32.AND P3, PT, R96, 0x7fffff4b, PT ;  /* 0x7fffff4b6000780c */ /* 0x000fe20003f66070 */
[----:B------:R-:W-:Y:S01]  /*6cc0*/  LDGSTS.E [R235+0x2c048], desc[UR16][R132.64], !P1 ;  /* 0x2c04800084eb7fae */ /* 0x000fe2000c9a1010 */
[----:B------:R-:W1:Y:S01]  /*6cd0*/  LDC R99, c[0x0][0x3a0] ;  /* 0x0000e800ff637b82 */ /* 0x000e620000000800 */
[----:B----4-:R-:W-:-:S02]  /*6ce0*/  VIADD R96, R98, 0xffffff68 ;  /* 0xffffff6862607836 */ /* 0x010fc40000000000 */
[----:B------:R-:W-:Y:S01]  /*6cf0*/  LDGSTS.E [R235+0x2c04c], desc[UR16][R134.64], !P2 ;  /* 0x2c04c00086eb7fae */ /* 0x000fe2000d1a1010 */
[----:B------:R-:W-:Y:S02]  /*6d00*/  IMAD.WIDE R12, R169, 0x4, R12 ;  /* 0x00000004a90c7825 */ /* 0x000fe400078e020c */
[----:B------:R-:W-:Y:S01]  /*6d10*/  ISETP.GE.U32.AND P2, PT, R96, 0x7fffff49, PT ;  /* 0x7fffff496000780c */ /* 0x000fe20003f46070 */
[----:B------:R-:W-:Y:S01]  /*6d20*/  LDGSTS.E [R235+0x2c050], desc[UR16][R136.64], !P5 ;  /* 0x2c05000088eb7fae */ /* 0x000fe2000e9a1010 */
[----:B------:R-:W4:Y:S01]  /*6d30*/  LDC R168, c[0x0][0x3a0] ;  /* 0x0000e800ffa87b82 */ /* 0x000f220000000800 */
[----:B--2---:R-:W-:Y:S02]  /*6d40*/  VIADD R97, R103, 0xffffff69 ;  /* 0xffffff6967617836 */ /* 0x004fe40000000000 */
[----:B------:R-:W-:Y:S01]  /*6d50*/  LDGSTS.E [R235+0x2c054], desc[UR16][R138.64], !P3 ;  /* 0x2c0540008aeb7fae */ /* 0x000fe2000d9a1010 */
[----:B------:R-:W-:Y:S02]  /*6d60*/  IMAD.WIDE R10, R169, 0x4, R10 ;  /* 0x00000004a90a7825 */ /* 0x000fe400078e020a */
[----:B------:R-:W-:-:S02]  /*6d70*/  ISETP.GE.U32.AND P1, PT, R97, 0x7fffff4a, PT ;  /* 0x7fffff4a6100780c */ /* 0x000fc40003f26070 */
[----:B------:R-:W2:Y:S01]  /*6d80*/  LDC R105, c[0x0][0x3a0] ;  /* 0x0000e800ff697b82 */ /* 0x000ea20000000800 */
[----:B---3--:R-:W-:Y:S02]  /*6d90*/  VIADD R96, R104, 0xffffff67 ;  /* 0xffffff6768607836 */ /* 0x008fe40000000000 */
[----:B------:R-:W-:-:S03]  /*6da0*/  IMAD.WIDE R8, R169, 0x4, R8 ;  /* 0x00000004a9087825 */ /* 0x000fc600078e0208 */
[----:B------:R-:W-:Y:S01]  /*6db0*/  ISETP.GE.U32.AND P5, PT, R96, 0x7fffff48, PT ;  /* 0x7fffff486000780c */ /* 0x000fe20003fa6070 */
[----:B------:R-:W-:Y:S01]  /*6dc0*/  IMAD.WIDE R6, R169, 0x4, R6 ;  /* 0x00000004a9067825 */ /* 0x000fe200078e0206 */
[----:B------:R-:W3:Y:S03]  /*6dd0*/  LDC R98, c[0x0][0x3a0] ;  /* 0x0000e800ff627b82 */ /* 0x000ee60000000800 */
[----:B-1----:R-:W-:Y:S01]  /*6de0*/  VIADD R96, R99, 0xffffff66 ;  /* 0xffffff6663607836 */ /* 0x002fe20000000000 */
[----:B------:R-:W-:Y:S01]  /*6df0*/  LDGSTS.E [R235+0x2c058], desc[UR16][R140.64], !P1 ;  /* 0x2c0580008ceb7fae */ /* 0x000fe2000c9a1010 */
[----:B------:R-:W-:-:S03]  /*6e00*/  IMAD.WIDE R4, R169, 0x4, R4 ;  /* 0x00000004a9047825 */ /* 0x000fc600078e0204 */
[----:B------:R-:W1:Y:S01]  /*6e10*/  LDC R102, c[0x0][0x3a0] ;  /* 0x0000e800ff667b82 */ /* 0x000e620000000800 */
[----:B----4-:R-:W-:Y:S01]  /*6e20*/  VIADD R97, R168, 0xffffff64 ;  /* 0xffffff64a8617836 */ /* 0x010fe20000000000 */
[----:B------:R-:W-:Y:S01]  /*6e30*/  ISETP.GE.U32.AND P3, PT, R96, 0x7fffff47, PT ;  /* 0x7fffff476000780c */ /* 0x000fe20003f66070 */
[----:B------:R-:W-:Y:S01]  /*6e40*/  LDGSTS.E [R235+0x2c05c], desc[UR16][R142.64], !P2 ;  /* 0x2c05c0008eeb7fae */ /* 0x000fe2000d1a1010 */
[----:B------:R-:W-:Y:S02]  /*6e50*/  IMAD.WIDE R182, R173, 0x4, R182 ;  /* 0x00000004adb67825 */ /* 0x000fe400078e02b6 */
[----:B------:R-:W-:Y:S01]  /*6e60*/  ISETP.GE.U32.AND P2, PT, R97, 0x7fffff45, PT ;  /* 0x7fffff456100780c */ /* 0x000fe20003f46070 */
[----:B------:R-:W-:Y:S01]  /*6e70*/  LDGSTS.E [R235+0x2c060], desc[UR16][R144.64], !P5 ;  /* 0x2c06000090eb7fae */ /* 0x000fe2000e9a1010 */
[----:B------:R-:W4:Y:S01]  /*6e80*/  LDC R99, c[0x0][0x3a0] ;  /* 0x0000e800ff637b82 */ /* 0x000f220000000800 */
[----:B--2---:R-:W-:Y:S02]  /*6e90*/  VIADD R96, R105, 0xffffff65 ;  /* 0xffffff6569607836 */ /* 0x004fe40000000000 */
[----:B------:R-:W-:-:S03]  /*6ea0*/  IMAD.WIDE R184, R173, 0x4, R184 ;  /* 0x00000004adb87825 */ /* 0x000fc600078e02b8 */
[----:B------:R-:W-:Y:S01]  /*6eb0*/  ISETP.GE.U32.AND P1, PT, R96, 0x7fffff46, PT ;  /* 0x7fffff466000780c */ /* 0x000fe20003f26070 */
[----:B------:R2:W-:Y:S01]  /*6ec0*/  LDGSTS.E [R235+0x2c064], desc[UR16][R22.64], !P3 ;  /* 0x2c06400016eb7fae */ /* 0x0005e2000d9a1010 */
[----:B------:R-:W2:Y:S01]  /*6ed0*/  LDC R168, c[0x0][0x3a0] ;  /* 0x0000e800ffa87b82 */ /* 0x000ea20000000800 */
[----:B---3--:R-:W-:Y:S02]  /*6ee0*/  VIADD R96, R98, 0xffffff63 ;  /* 0xffffff6362607836 */ /* 0x008fe40000000000 */
[----:B------:R-:W-:-:S03]  /*6ef0*/  IMAD.WIDE R186, R173, 0x4, R186 ;  /* 0x00000004adba7825 */ /* 0x000fc600078e02ba */
[----:B------:R-:W-:Y:S01]  /*6f00*/  ISETP.GE.U32.AND P5, PT, R96, 0x7fffff44, PT ;  /* 0x7fffff446000780c */ /* 0x000fe20003fa6070 */
[C---:B------:R-:W-:Y:S01]  /*6f10*/  IMAD.WIDE R188, R173.reuse, 0x4, R188 ;  /* 0x00000004adbc7825 */ /* 0x040fe200078e02bc */
[----:B------:R-:W3:Y:S03]  /*6f20*/  LDC R103, c[0x0][0x3a0] ;  /* 0x0000e800ff677b82 */ /* 0x000ee60000000800 */
[----:B-1----:R-:W-:Y:S01]  /*6f30*/  VIADD R97, R102, 0xffffff62 ;  /* 0xffffff6266617836 */ /* 0x002fe20000000000 */
[----:B------:R1:W-:Y:S01]  /*6f40*/  LDGSTS.E [R235+0x2c068], desc[UR16][R14.64], !P1 ;  /* 0x2c0680000eeb7fae */ /* 0x0003e2000c9a1010 */
[----:B------:R-:W-:-:S03]  /*6f50*/  IMAD.WIDE R190, R173, 0x4, R190 ;  /* 0x00000004adbe7825 */ /* 0x000fc600078e02be */
[----:B------:R-:W-:Y:S01]  /*6f60*/  ISETP.GE.U32.AND P3, PT, R97, 0x7fffff43, PT ;  /* 0x7fffff436100780c */ /* 0x000fe20003f66070 */
[----:B----4-:R-:W-:Y:S01]  /*6f70*/  VIADD R96, R99, 0xffffff61 ;  /* 0xffffff6163607836 */ /* 0x010fe20000000000 */
[----:B------:R4:W-:Y:S01]  /*6f80*/  LDGSTS.E [R235+0x2c06c], desc[UR16][R12.64], !P2 ;  /* 0x2c06c0000ceb7fae */ /* 0x0009e2000d1a1010 */
[C---:B------:R-:W-:Y:S01]  /*6f90*/  IMAD.WIDE R192, R173.reuse, 0x4, R192 ;  /* 0x00000004adc07825 */ /* 0x040fe200078e02c0 */
[----:B------:R-:W1:Y:S02]  /*6fa0*/  LDC R104, c[0x0][0x3a0] ;  /* 0x0000e800ff687b82 */ /* 0x000e640000000800 */
[----:B------:R1:W-:Y:S01]  /*6fb0*/  LDGSTS.E [R235+0x2c070], desc[UR16][R10.64], !P5 ;  /* 0x2c0700000aeb7fae */ /* 0x0003e2000e9a1010 */
[----:B------:R-:W-:Y:S01]  /*6fc0*/  ISETP.GE.U32.AND P1, PT, R96, 0x7fffff42, PT ;  /* 0x7fffff426000780c */ /* 0x000fe20003f26070 */
[----:B--2---:R-:W-:Y:S02]  /*6fd0*/  VIADD R168, R168, 0xffffff60 ;  /* 0xffffff60a8a87836 */ /* 0x004fe40000000000 */
[----:B------:R-:W-:-:S02]  /*6fe0*/  IMAD.WIDE R194, R173, 0x4, R194 ;  /* 0x00000004adc27825 */ /* 0x000fc400078e02c2 */
[----:B------:R-:W2:Y:S01]  /*6ff0*/  LDC R98, c[0x0][0x3a0] ;  /* 0x0000e800ff627b82 */ /* 0x000ea20000000800 */
[----:B------:R1:W-:Y:S01]  /*7000*/  LDGSTS.E [R235+0x2c074], desc[UR16][R8.64], !P3 ;  /* 0x2c07400008eb7fae */ /* 0x0003e2000d9a1010 */
[----:B------:R-:W-:Y:S01]  /*7010*/  ISETP.GE.U32.AND P3, PT, R168, 0x7fffff41, PT ;  /* 0x7fffff41a800780c */ /* 0x000fe20003f66070 */
[----:B------:R-:W-:-:S04]  /*7020*/  IMAD.WIDE R196, R173, 0x4, R196 ;  /* 0x00000004adc47825 */ /* 0x000fc800078e02c4 */
[C---:B------:R-:W-:Y:S01]  /*7030*/  IMAD.WIDE R198, R173.reuse, 0x4, R198 ;  /* 0x00000004adc67825 */ /* 0x040fe200078e02c6 */
[----:B------:R1:W-:Y:S01]  /*7040*/  LDGSTS.E [R235+0x2c078], desc[UR16][R6.64], !P1 ;  /* 0x2c07800006eb7fae */ /* 0x0003e2000c9a1010 */
[----:B------:R-:W1:Y:S02]  /*7050*/  LDC R105, c[0x0][0x3a0] ;  /* 0x0000e800ff697b82 */ /* 0x000e640000000800 */
[----:B------:R-:W-:-:S04]  /*7060*/  IMAD.WIDE R200, R173, 0x4, R200 ;  /* 0x00000004adc87825 */ /* 0x000fc800078e02c8 */
        /* <DEDUP_REMOVED lines=16> */
[----:B------:R-:W-:Y:S01]  /*7170*/  LDGSTS.E [R237+0x11800], desc[UR16][R194.64], P4 ;  /* 0x11800000c2ed7fae */ /* 0x000fe2000a1a1010 */
        /* <DEDUP_REMOVED lines=12> */
[----:B-----5:R-:W-:-:S03]  /*7240*/  IMAD.WIDE R154, R173, 0x4, R154 ;  /* 0x00000004ad9a7825 */ /* 0x020fc600078e029a */
        /* <DEDUP_REMOVED lines=15> */
[----:B---3--:R-:W-:Y:S02]  /*7340*/  VIADD R97, R103, 0xffffff5f ;  /* 0xffffff5f67617836 */ /* 0x008fe40000000000 */
[----:B------:R-:W3:Y:S01]  /*7350*/  LDC R103, c[0x0][0x3a0] ;  /* 0x0000e800ff677b82 */ /* 0x000ee20000000800 */
[----:B------:R-:W-:Y:S01]  /*7360*/  LDGSTS.E [R239+0x11600], desc[UR16][R148.64], P4 ;  /* 0x1160000094ef7fae */ /* 0x000fe2000a1a1010 */
[----:B-1----:R-:W-:Y:S01]  /*7370*/  VIADD R96, R104, 0xffffff5e ;  /* 0xffffff5e68607836 */ /* 0x002fe20000000000 */
[----:B------:R-:W-:Y:S01]  /*7380*/  ISETP.GE.U32.AND P2, PT, R97, 0x7fffff40, PT ;  /* 0x7fffff406100780c */ /* 0x000fe20003f46070 */
[----:B------:R-:W-:Y:S01]  /*7390*/  VIADD R102, R204, 0xffffff5c ;  /* 0xffffff5ccc667836 */ /* 0x000fe20000000000 */
[----:B------:R-:W-:Y:S01]  /*73a0*/  LDGSTS.E [R239+0x11a00], desc[UR16][R150.64], P4 ;  /* 0x11a0000096ef7fae */ /* 0x000fe2000a1a1010 */
[C---:B------:R-:W-:Y:S01]  /*73b0*/  IMAD.WIDE R100, R169.reuse, 0x4, R100 ;  /* 0x00000004a9647825 */ /* 0x040fe200078e0264 */
[----:B------:R-:W-:Y:S01]  /*73c0*/  ISETP.GE.U32.AND P5, PT, R96, 0x7fffff3f, PT ;  /* 0x7fffff3f6000780c */ /* 0x000fe20003fa6070 */
[----:B------:R-:W1:Y:S01]  /*73d0*/  LDC R204, c[0x0][0x3a0] ;  /* 0x0000e800ffcc7b82 */ /* 0x000e620000000800 */
[----:B------:R-:W-:Y:S01]  /*73e0*/  LDGSTS.E [R239+0x11e00], desc[UR16][R152.64], P4 ;  /* 0x11e0000098ef7fae */ /* 0x000fe2000a1a1010 */
[----:B------:R-:W-:Y:S01]  /*73f0*/  VIADD R99, R172, 0xffffff5d ;  /* 0xffffff5dac637836 */ /* 0x000fe20000000000 */
[----:B------:R-:W-:Y:S01]  /*7400*/  IADD3 R96, P1, PT, R100, UR48, RZ ;  /* 0x0000003064607c10 */ /* 0x000fe2000ff3e0ff */
[----:B------:R-:W-:Y:S01]  /*7410*/  IMAD.WIDE R180, R169, 0x4, R180 ;  /* 0x00000004a9b47825 */ /* 0x000fe200078e02b4 */
[----:B------:R-:W-:Y:S02]  /*7420*/  LDGSTS.E [R239+0x12200], desc[UR16][R154.64], P4 ;  /* 0x122000009aef7fae */ /* 0x000fe4000a1a1010 */
[----:B------:R-:W-:Y:S01]  /*7430*/  IADD3.X R97, PT, PT, R101, UR49, RZ, P1, !PT ;  /* 0x0000003165617c10 */ /* 0x000fe20008ffe4ff */
[----:B------:R-:W-:Y:S01]  /*7440*/  IMAD.WIDE R178, R169, 0x4, R178 ;  /* 0x00000004a9b27825 */ /* 0x000fe200078e02b2 */
[----:B------:R-:W-:Y:S01]  /*7450*/  LDGSTS.E [R239+0x12600], desc[UR16][R156.64], P4 ;  /* 0x126000009cef7fae */ /* 0x000fe2000a1a1010 */
[----:B------:R-:W-:-:S02]  /*7460*/  ISETP.GE.U32.AND P1, PT, R102, 0x7fffff3d, PT ;  /* 0x7fffff3d6600780c */ /* 0x000fc40003f26070 */
[----:B------:R-:W-:Y:S01]  /*7470*/  IMAD.WIDE R108, R169, 0x4, R108 ;  /* 0x00000004a96c7825 */ /* 0x000fe200078e026c */
[----:B------:R-:W-:Y:S03]  /*7480*/  LDGSTS.E [R239+0x12a00], desc[UR16][R158.64], P4 ;  /* 0x12a000009eef7fae */ /* 0x000fe6000a1a1010 */
[----:B---3--:R-:W-:Y:S01]  /*7490*/  VIADD R172, R103, 0xffffff5a ;  /* 0xffffff5a67ac7836 */ /* 0x008fe20000000000 */
[----:B------:R-:W-:Y:S01]  /*74a0*/  LDGSTS.E [R239+0x12e00], desc[UR16][R160.64], P4 ;  /* 0x12e00000a0ef7fae */ /* 0x000fe2000a1a1010 */
[----:B------:R-:W-:-:S03]  /*74b0*/  IMAD.WIDE R106, R169, 0x4, R106 ;  /* 0x00000004a96a7825 */ /* 0x000fc600078e026a */
[----:B------:R-:W-:Y:S01]  /*74c0*/  LDGSTS.E [R239+0x13200], desc[UR16][R162.64], P4 ;  /* 0x13200000a2ef7fae */ /* 0x000fe2000a1a1010 */
[----:B------:R-:W-:-:S03]  /*74d0*/  IMAD.WIDE R22, R169, 0x4, R22 ;  /* 0x00000004a9167825 */ /* 0x000fc600078e0216 */
[----:B------:R-:W-:Y:S01]  /*74e0*/  LDGSTS.E [R239+0x13600], desc[UR16][R164.64], P4 ;  /* 0x13600000a4ef7fae */ /* 0x000fe2000a1a1010 */
[----:B------:R-:W-:-:S03]  /*74f0*/  IMAD.WIDE R14, R169, 0x4, R14 ;  /* 0x00000004a90e7825 */ /* 0x000fc600078e020e */
[----:B------:R-:W-:Y:S01]  /*7500*/  LDGSTS.E [R239+0x13a00], desc[UR16][R166.64], P4 ;  /* 0x13a00000a6ef7fae */ /* 0x000fe2000a1a1010 */
[----:B----4-:R-:W-:-:S03]  /*7510*/  IMAD.WIDE R12, R169, 0x4, R12 ;  /* 0x00000004a90c7825 */ /* 0x010fc600078e020c */
[----:B------:R-:W-:Y:S01]  /*7520*/  LDGSTS.E [R239+0x13e00], desc[UR16][R170.64], P4 ;  /* 0x13e00000aaef7fae */ /* 0x000fe2000a1a1010 */
[----:B------:R-:W-:-:S03]  /*7530*/  IMAD.WIDE R10, R169, 0x4, R10 ;  /* 0x00000004a90a7825 */ /* 0x000fc600078e020a */
[----:B------:R-:W0:Y:S01]  /*7540*/  LDGDEPBAR ;  /* 0x00000000000079af */ /* 0x000e220000000000 */
[----:B------:R-:W-:Y:S02]  /*7550*/  VIADD R236, R234, 0xffffff40 ;  /* 0xffffff40eaec7836 */ /* 0x000fe40000000000 */
[C---:B------:R-:W-:Y:S01]  /*7560*/  IMAD.WIDE R8, R169.reuse, 0x4, R8 ;  /* 0x00000004a9087825 */ /* 0x040fe200078e0208 */
[----:B------:R-:W-:Y:S03]  /*7570*/  BAR.SYNC.DEFER_BLOCKING 0x0 ;  /* 0x0000000000007b1d */ /* 0x000fe60000010000 */
        /* <DEDUP_REMOVED lines=11> */
[----:B--2---:R-:W-:Y:S01]  /*7630*/  VIADD R99, R98, 0xffffff5b ;  /* 0xffffff5b62637836 */ /* 0x004fe20000000000 */
[----:B------:R2:W-:Y:S01]  /*7640*/  LDGSTS.E [R235+0x30004], desc[UR16][R180.64], !P5 ;  /* 0x30004000b4eb7fae */ /* 0x0005e2000e9a1010 */
[----:B------:R-:W-:Y:S01]  /*7650*/  IADD3 R98, P3, PT, R180, UR48, RZ ;  /* 0x00000030b4627c10 */ /* 0x000fe2000ff7e0ff */
[----:B------:R-:W-:Y:S02]  /*7660*/  IMAD.WIDE R190, R173, 0x4, R190 ;  /* 0x00000004adbe7825 */ /* 0x000fe400078e02be */
[----:B------:R-:W-:Y:S02]  /*7670*/  ISETP.GE.U32.AND P4, PT, R99, 0x7fffff3c, PT ;  /* 0x7fffff3c6300780c */ /* 0x000fe40003f86070 */
[----:B------:R-:W-:Y:S01]  /*7680*/  IADD3.X R99, PT, PT, R181, UR49, RZ, P3, !PT ;  /* 0x00000031b5637c10 */ /* 0x000fe20009ffe4ff */
[----:B------:R-:W-:Y:S01]  /*7690*/  IMAD.WIDE R192, R173, 0x4, R192 ;  /* 0x00000004adc07825 */ /* 0x000fe200078e02c0 */
[----:B---3--:R-:W-:-:S02]  /*76a0*/  IADD3 R100, P5, PT, R178, UR48, RZ ;  /* 0x00000030b2647c10 */ /* 0x008fc4000ffbe0ff */
[----:B------:R-:W-:Y:S01]  /*76b0*/  IADD3 R102, P3, PT, R108, UR48, RZ ;  /* 0x000000306c667c10 */ /* 0x000fe2000ff7e0ff */
[----:B------:R3:W-:Y:S01]  /*76c0*/  LDGSTS.E [R235+0x30008], desc[UR16][R178.64], !P2 ;  /* 0x30008000b2eb7fae */ /* 0x0007e2000d1a1010 */
[----:B------:R-:W-:Y:S01]  /*76d0*/  IADD3.X R101, PT, PT, R179, UR49, RZ, P5, !PT ;  /* 0x00000031b3657c10 */ /* 0x000fe2000affe4ff */
[----:B--2---:R-:W-:Y:S01]  /*76e0*/  VIADD R180, R205, 0xffffff57 ;  /* 0xffffff57cdb47836 */ /* 0x004fe20000000000 */
[----:B------:R-:W-:Y:S01]  /*76f0*/  ISETP.GE.U32.AND P5, PT, R172, 0x7fffff3b, PT ;  /* 0x7fffff3bac00780c */ /* 0x000fe20003fa6070 */
[----:B------:R-:W-:Y:S01]  /*7700*/  VIADD R172, R105, 0xffffff59 ;  /* 0xffffff5969ac7836 */ /* 0x000fe20000000000 */
[----:B------:R-:W-:Y:S01]  /*7710*/  IADD3.X R103, PT, PT, R109, UR49, RZ, P3, !PT ;  /* 0x000000316d677c10 */ /* 0x000fe20009ffe4ff */
[----:B------:R-:W-:Y:S01]  /*7720*/  LDGSTS.E [R235+0x3000c], desc[UR16][R108.64], !P1 ;  /* 0x3000c0006ceb7fae */ /* 0x000fe2000c9a1010 */
[----:B------:R-:W-:Y:S01]  /*7730*/  IADD3 R104, P2, PT, R106, UR48, RZ ;  /* 0x000000306a687c10 */ /* 0x000fe2000ff5e0ff */
[----:B------:R-:W-:Y:S01]  /*7740*/  IMAD.WIDE R194, R173, 0x4, R194 ;  /* 0x00000004adc27825 */ /* 0x000fe200078e02c2 */
[----:B------:R-:W-:Y:S01]  /*7750*/  ISETP.GE.U32.AND P3, PT, R172, 0x7fffff3a, PT ;  /* 0x7fffff3aac00780c */ /* 0x000fe20003f66070 */
[----:B------:R2:W-:Y:S01]  /*7760*/  LDGSTS.E [R235+0x30010], desc[UR16][R106.64], !P4 ;  /* 0x300100006aeb7fae */ /* 0x0005e2000e1a1010 */
[----:B------:R-:W-:Y:S01]  /*7770*/  IADD3.X R105, PT, PT, R107, UR49, RZ, P2, !PT ;  /* 0x000000316b697c10 */ /* 0x000fe200097fe4ff */
[----:B-1----:R-:W-:Y:S01]  /*7780*/  VIADD R172, R204, 0xffffff58 ;  /* 0xffffff58ccac7836 */ /* 0x002fe20000000000 */
[----:B------:R-:W-:Y:S01]  /*7790*/  ISETP.GE.U32.AND P1, PT, R180, 0x7fffff38, PT ;  /* 0x7fffff38b400780c */ /* 0x000fe20003f26070 */
[----:B------:R-:W1:Y:S01]  /*77a0*/  LDC R204, c[0x0][0x3a0] ;  /* 0x0000e800ffcc7b82 */ /* 0x000e620000000800 */
[----:B---3--:R-:W-:-:S02]  /*77b0*/  IMAD.WIDE R178, R169, 0x4, R176 ;  /* 0x00000004a9b27825 */ /* 0x008fc400078e02b0 */
[----:B------:R-:W-:Y:S02]  /*77c0*/  ISETP.GE.U32.AND P2, PT, R172, 0x7fffff39, PT ;  /* 0x7fffff39ac00780c */ /* 0x000fe40003f46070 */
[C---:B------:R-:W-:Y:S01]  /*77d0*/  IMAD.WIDE R176, R169.reuse, 0x4, R174 ;  /* 0x00000004a9b07825 */ /* 0x040fe200078e02ae */
[----:B------:R3:W-:Y:S01]  /*77e0*/  LDGSTS.E [R235+0x30014], desc[UR16][R178.64], !P5 ;  /* 0x30014000b2eb7fae */ /* 0x0007e2000e9a1010 */
[----:B--2---:R-:W-:Y:S02]  /*77f0*/  IADD3 R106, P5, PT, R178, UR48, RZ ;  /* 0x00000030b26a7c10 */ /* 0x004fe4000ffbe0ff */
[----:B------:R-:W-:Y:S01]  /*7800*/  IMAD.WIDE R174, R169, 0x4, R112 ;  /* 0x00000004a9ae7825 */ /* 0x000fe200078e0270 */
[----:B------:R-:W-:Y:S01]  /*7810*/  IADD3 R108, P4, PT, R176, UR48, RZ ;  /* 0x00000030b06c7c10 */ /* 0x000fe2000ff9e0ff */
[----:B------:R2:W-:Y:S01]  /*7820*/  LDGSTS.E [R235+0x30018], desc[UR16][R176.64], !P3 ;  /* 0x30018000b0eb7fae */ /* 0x0005e2000d9a1010 */
[----:B------:R-:W-:Y:S01]  /*7830*/  IADD3.X R107, PT, PT, R179, UR49, RZ, P5, !PT ;  /* 0x00000031b36b7c10 */ /* 0x000fe2000affe4ff */
[----:B------:R-:W-:Y:S01]  /*7840*/  VIADD R172, R206, 0xffffff56 ;  /* 0xffffff56ceac7836 */ /* 0x000fe20000000000 */
[----:B------:R-:W-:Y:S01]  /*7850*/  IADD3.X R109, PT, PT, R177, UR49, RZ, P4, !PT ;  /* 0x00000031b16d7c10 */ /* 0x000fe2000a7fe4ff */
[----:B------:R-:W4:Y:S01]  /*7860*/  LDC R206, c[0x0][0x3a0] ;  /* 0x0000e800ffce7b82 */ /* 0x000f220000000800 */
[----:B------:R5:W-:Y:S01]  /*7870*/  LDGSTS.E [R235+0x3001c], desc[UR16][R174.64], !P2 ;  /* 0x3001c000aeeb7fae */ /* 0x000be2000d1a1010 */
[----:B------:R-:W-:Y:S01]  /*7880*/  IMAD.WIDE R180, R169, 0x4, R110 ;  /* 0x00000004a9b47825 */ /* 0x000fe200078e026e */
[----:B------:R-:W-:-:S02]  /*7890*/  ISETP.GE.U32.AND P4, PT, R172, 0x7fffff37, PT ;  /* 0x7fffff37ac00780c */ /* 0x000fc40003f86070 */
[----:B------:R-:W-:Y:S01]  /*78a0*/  IADD3 R110, P5, PT, R174, UR48, RZ ;  /* 0x00000030ae6e7c10 */ /* 0x000fe2000ffbe0ff */
[----:B---3--:R-:W-:Y:S01]  /*78b0*/  VIADD R178, R207, 0xffffff55 ;  /* 0xffffff55cfb27836 */ /* 0x008fe20000000000 */
[----:B------:R3:W-:Y:S01]  /*78c0*/  LDGSTS.E [R235+0x30020], desc[UR16][R180.64], !P1 ;  /* 0x30020000b4eb7fae */ /* 0x0007e2000c9a1010 */
[----:B------:R-:W3:Y:S01]  /*78d0*/  LDC R207, c[0x0][0x3a0] ;  /* 0x0000e800ffcf7b82 */ /* 0x000ee20000000800 */
[----:B-1----:R-:W-:Y:S01]  /*78e0*/  VIADD R172, R204, 0xffffff54 ;  /* 0xffffff54ccac7836 */ /* 0x002fe20000000000 */
[----:B------:R-:W-:Y:S01]  /*78f0*/  IADD3 R112, P3, PT, R180, UR48, RZ ;  /* 0x00000030b4707c10 */ /* 0x000fe2000ff7e0ff */
[C---:B------:R-:W-:Y:S01]  /*7900*/  IMAD.WIDE R204, R169.reuse, 0x4, R114 ;  /* 0x00000004a9cc7825 */ /* 0x040fe200078e0272 */
[----:B------:R-:W-:Y:S02]  /*7910*/  ISETP.GE.U32.AND P2, PT, R178, 0x7fffff36, PT ;  /* 0x7fffff36b200780c */ /* 0x000fe40003f46070 */
[----:B------:R-:W-:Y:S01]  /*7920*/  ISETP.GE.U32.AND P1, PT, R172, 0x7fffff35, PT ;  /* 0x7fffff35ac00780c */ /* 0x000fe20003f26070 */
[----:B------:R-:W-:Y:S01]  /*7930*/  IMAD.WIDE R178, R169, 0x4, R118 ;  /* 0x00000004a9b27825 */ /* 0x000fe200078e0276 */
[----:B------:R-:W-:-:S02]  /*7940*/  IADD3.X R111, PT, PT, R175, UR49, RZ, P5, !PT ;  /* 0x00000031af6f7c10 */ /* 0x000fc4000affe4ff */
[----:B------:R-:W-:Y:S01]  /*7950*/  IADD3.X R113, PT, PT, R181, UR49, RZ, P3, !PT ;  /* 0x00000031b5717c10 */ /* 0x000fe20009ffe4ff */
[----:B------:R-:W-:Y:S01]  /*7960*/  VIADD R118, R208, 0xffffff53 ;  /* 0xffffff53d0767836 */ /* 0x000fe20000000000 */
[----:B------:R-:W-:Y:S01]  /*7970*/  LDGSTS.E [R235+0x30024], desc[UR16][R178.64], !P4 ;  /* 0x30024000b2eb7fae */ /* 0x000fe2000e1a1010 */
[C---:B--2---:R-:W-:Y:S01]  /*7980*/  IMAD.WIDE R176, R169.reuse, 0x4, R116 ;  /* 0x00000004a9b07825 */ /* 0x044fe200078e0274 */
[----:B------:R-:W1:Y:S01]  /*7990*/  LDC R208, c[0x0][0x3a0] ;  /* 0x0000e800ffd07b82 */ /* 0x000e620000000800 */
[----:B------:R-:W-:Y:S02]  /*79a0*/  IADD3 R116, P3, PT, R204, UR48, RZ ;  /* 0x00000030cc747c10 */ /* 0x000fe4000ff7e0ff */
[----:B------:R-:W-:Y:S01]  /*79b0*/  ISETP.GE.U32.AND P4, PT, R118, 0x7fffff34, PT ;  /* 0x7fffff347600780c */ /* 0x000fe20003f86070 */
[----:B------:R2:W-:Y:S01]  /*79c0*/  LDGSTS.E [R235+0x30028], desc[UR16][R204.64], !P2 ;  /* 0x30028000cceb7fae */ /* 0x0005e2000d1a1010 */
[----:B-----5:R-:W-:Y:S01]  /*79d0*/  IMAD.WIDE R174, R169, 0x4, R120 ;  /* 0x00000004a9ae7825 */ /* 0x020fe200078e0278 */
[----:B------:R-:W-:-:S02]  /*79e0*/  IADD3 R118, P2, PT, R176, UR48, RZ ;  /* 0x00000030b0767c10 */ /* 0x000fc4000ff5e0ff */
[----:B------:R5:W-:Y:S01]  /*79f0*/  LDGSTS.E [R235+0x3002c], desc[UR16][R176.64], !P1 ;  /* 0x3002c000b0eb7fae */ /* 0x000be2000c9a1010 */
[----:B------:R-:W-:Y:S01]  /*7a00*/  VIADD R121, R209, 0xffffff52 ;  /* 0xffffff52d1797836 */ /* 0x000fe20000000000 */
[----:B------:R-:W-:Y:S01]  /*7a10*/  IADD3.X R119, PT, PT, R177, UR49, RZ, P2, !PT ;  /* 0x00000031b1777c10 */ /* 0x000fe200097fe4ff */
[----:B----4-:R-:W-:Y:S01]  /*7a20*/  VIADD R172, R206, 0xffffff51 ;  /* 0xffffff51ceac7836 */ /* 0x010fe20000000000 */
[----:B------:R-:W-:Y:S01]  /*7a30*/  IADD3 R120, P1, PT, R174, UR48, RZ ;  /* 0x00000030ae787c10 */ /* 0x000fe2000ff3e0ff */
[----:B---3--:R-:W-:Y:S01]  /*7a40*/  IMAD.WIDE R180, R169, 0x4, R122 ;  /* 0x00000004a9b47825 */ /* 0x008fe200078e027a */
[----:B------:R-:W-:Y:S01]  /*7a50*/  ISETP.GE.U32.AND P2, PT, R121, 0x7fffff33, PT ;  /* 0x7fffff337900780c */ /* 0x000fe20003f46070 */
[----:B------:R-:W3:Y:S01]  /*7a60*/  LDC R206, c[0x0][0x3a0] ;  /* 0x0000e800ffce7b82 */ /* 0x000ee20000000800 */
[----:B------:R-:W-:Y:S01]  /*7a70*/  IADD3.X R117, PT, PT, R205, UR49, RZ, P3, !PT ;  /* 0x00000031cd757c10 */ /* 0x000fe20009ffe4ff */
[----:B------:R4:W-:Y:S01]  /*7a80*/  LDGSTS.E [R235+0x30030], desc[UR16][R174.64], !P4 ;  /* 0x30030000aeeb7fae */ /* 0x0009e2000e1a1010 */
[----:B------:R-:W-:Y:S01]  /*7a90*/  IADD3.X R121, PT, PT, R175, UR49, RZ, P1, !PT ;  /* 0x00000031af797c10 */ /* 0x000fe20008ffe4ff */
[----:B------:R-:W-:Y:S01]  /*7aa0*/  IMAD.WIDE R196, R173, 0x4, R196 ;  /* 0x00000004adc47825 */ /* 0x000fe200078e02c4 */
[----:B------:R-:W-:-:S02]  /*7ab0*/  ISETP.GE.U32.AND P1, PT, R172, 0x7fffff32, PT ;  /* 0x7fffff32ac00780c */ /* 0x000fc40003f26070 */
[----:B------:R-:W-:Y:S01]  /*7ac0*/  IADD3 R114, P5, PT, R178, UR48, RZ ;  /* 0x00000030b2727c10 */ /* 0x000fe2000ffbe0ff */
[----:B--2---:R-:W2:Y:S01]  /*7ad0*/  LDC R204, c[0x0][0x3a0] ;  /* 0x0000e800ffcc7b82 */ /* 0x004ea20000000800 */
[----:B------:R-:W-:Y:S01]  /*7ae0*/  VIADD R172, R207, 0xffffff50 ;  /* 0xffffff50cfac7836 */ /* 0x000fe20000000000 */
[----:B------:R-:W-:Y:S01]  /*7af0*/  IADD3 R122, P3, PT, R180, UR48, RZ ;  /* 0x00000030b47a7c10 */ /* 0x000fe2000ff7e0ff */
[----:B-----5:R-:W-:Y:S01]  /*7b00*/  VIADD R176, R210, 0xffffff4f ;  /* 0xffffff4fd2b07836 */ /* 0x020fe20000000000 */
[----:B------:R5:W-:Y:S01]  /*7b10*/  LDGSTS.E [R235+0x30034], desc[UR16][R180.64], !P2 ;  /* 0x30034000b4eb7fae */ /* 0x000be2000d1a1010 */
[----:B------:R-:W-:Y:S01]  /*7b20*/  IADD3.X R115, PT, PT, R179, UR49, RZ, P5, !PT ;  /* 0x00000031b3737c10 */ /* 0x000fe2000affe4ff */
[----:B------:R-:W-:Y:S01]  /*7b30*/  IMAD.WIDE R178, R169, 0x4, R124 ;  /* 0x00000004a9b27825 */ /* 0x000fe200078e027c */
[----:B------:R-:W-:Y:S01]  /*7b40*/  IADD3.X R123, PT, PT, R181, UR49, RZ, P3, !PT ;  /* 0x00000031b57b7c10 */ /* 0x000fe20009ffe4ff */
[----:B------:R-:W3:Y:S01]  /*7b50*/  LDC R205, c[0x0][0x3a0] ;  /* 0x0000e800ffcd7b82 */ /* 0x000ee20000000800 */
[----:B------:R-:W-:Y:S01]  /*7b60*/  ISETP.GE.U32.AND P2, PT, R172, 0x7fffff31, PT ;  /* 0x7fffff31ac00780c */ /* 0x000fe20003f46070 */
[----:B----4-:R-:W-:Y:S01]  /*7b70*/  IMAD.WIDE R174, R169, 0x4, R128 ;  /* 0x00000004a9ae7825 */ /* 0x010fe200078e0280 */
[----:B------:R-:W-:Y:S01]  /*7b80*/  ISETP.GE.U32.AND P3, PT, R176, 0x7fffff30, PT ;  /* 0x7fffff30b000780c */ /* 0x000fe20003f66070 */
[----:B------:R4:W-:Y:S01]  /*7b90*/  LDGSTS.E [R235+0x30038], desc[UR16][R178.64], !P1 ;  /* 0x30038000b2eb7fae */ /* 0x0009e2000c9a1010 */
[----:B------:R-:W-:Y:S01]  /*7ba0*/  IADD3 R124, P4, PT, R178, UR48, RZ ;  /* 0x00000030b27c7c10 */ /* 0x000fe2000ff9e0ff */
[----:B-1----:R-:W-:-:S02]  /*7bb0*/  VIADD R128, R208, 0xffffff4e ;  /* 0xffffff4ed0807836 */ /* 0x002fc40000000000 */
[----:B------:R-:W1:Y:S01]  /*7bc0*/  LDC R207, c[0x0][0x3a0] ;  /* 0x0000e800ffcf7b82 */ /* 0x000e620000000800 */
[----:B------:R-:W-:Y:S01]  /*7bd0*/  IMAD.WIDE R176, R169, 0x4, R126 ;  /* 0x00000004a9b07825 */ /* 0x000fe200078e027e */
[----:B------:R-:W-:Y:S02]  /*7be0*/  IADD3.X R125, PT, PT, R179, UR49, RZ, P4, !PT ;  /* 0x00000031b37d7c10 */ /* 0x000fe4000a7fe4ff */
[----:B------:R-:W-:Y:S01]  /*7bf0*/  ISETP.GE.U32.AND P1, PT, R128, 0x7fffff2f, PT ;  /* 0x7fffff2f8000780c */ /* 0x000fe20003f26070 */
[----:B-----5:R-:W-:Y:S01]  /*7c00*/  IMAD.WIDE R180, R169, 0x4, R130 ;  /* 0x00000004a9b47825 */ /* 0x020fe200078e0282 */
[----:B------:R5:W-:Y:S01]  /*7c10*/  LDGSTS.E [R235+0x3003c], desc[UR16][R174.64], !P2 ;  /* 0x3003c000aeeb7fae */ /* 0x000be2000d1a1010 */
[----:B------:R-:W-:Y:S01]  /*7c20*/  IADD3 R126, P4, PT, R174, UR48, RZ ;  /* 0x00000030ae7e7c10 */ /* 0x000fe2000ff9e0ff */
[----:B------:R-:W1:Y:S01]  /*7c30*/  LDC R208, c[0x0][0x3a0] ;  /* 0x0000e800ffd07b82 */ /* 0x000e620000000800 */
[----:B--2---:R-:W-:Y:S01]  /*7c40*/  VIADD R172, R204, 0xffffff4d ;  /* 0xffffff4dccac7836 */ /* 0x004fe20000000000 */
[----:B------:R2:W-:Y:S01]  /*7c50*/  LDGSTS.E [R235+0x30040], desc[UR16][R176.64], !P3 ;  /* 0x30040000b0eb7fae */ /* 0x0005e2000d9a1010 */
[----:B------:R-:W-:Y:S01]  /*7c60*/  IADD3.X R127, PT, PT, R175, UR49, RZ, P4, !PT ;  /* 0x00000031af7f7c10 */ /* 0x000fe2000a7fe4ff */
[----:B----4-:R-:W-:Y:S01]  /*7c70*/  IMAD.WIDE R178, R169, 0x4, R132 ;  /* 0x00000004a9b27825 */ /* 0x010fe200078e0284 */
[----:B------:R-:W-:-:S02]  /*7c80*/  IADD3 R130, P4, PT, R180, UR48, RZ ;  /* 0x00000030b4827c10 */ /* 0x000fc4000ff9e0ff */
[----:B------:R-:W-:Y:S01]  /*7c90*/  ISETP.GE.U32.AND P3, PT, R172, 0x7fffff2e, PT ;  /* 0x7fffff2eac00780c */ /* 0x000fe20003f66070 */
[----:B------:R-:W4:Y:S01]  /*7ca0*/  LDC R204, c[0x0][0x3a0] ;  /* 0x0000e800ffcc7b82 */ /* 0x000f220000000800 */
[----:B---3--:R-:W-:Y:S01]  /*7cb0*/  VIADD R172, R205, 0xffffff4c ;  /* 0xffffff4ccdac7836 */ /* 0x008fe20000000000 */
[----:B------:R3:W-:Y:S01]  /*7cc0*/  LDGSTS.E [R235+0x30044], desc[UR16][R180.64], !P1 ;  /* 0x30044000b4eb7fae */ /* 0x0007e2000c9a1010 */
[----:B-----5:R-:W-:Y:S01]  /*7cd0*/  IMAD.WIDE R174, R169, 0x4, R134 ;  /* 0x00000004a9ae7825 */ /* 0x020fe200078e0286 */
[----:B------:R-:W-:Y:S02]  /*7ce0*/  IADD3 R128, P5, PT, R176, UR48, RZ ;  /* 0x00000030b0807c10 */ /* 0x000fe4000ffbe0ff */
[----:B------:R-:W-:Y:S01]  /*7cf0*/  ISETP.GE.U32.AND P1, PT, R172, 0x7fffff2d, PT ;  /* 0x7fffff2dac00780c */ /* 0x000fe20003f26070 */
[----:B------:R-:W-:Y:S01]  /*7d00*/  VIADD R135, R206, 0xffffff4b ;  /* 0xffffff4bce877836 */ /* 0x000fe20000000000 */
[----:B------:R-:W5:Y:S01]  /*7d10*/  LDC R172, c[0x0][0x3a0] ;  /* 0x0000e800ffac7b82 */ /* 0x000f620000000800 */
[----:B------:R-:W-:Y:S01]  /*7d20*/  IADD3.X R131, PT, PT, R181, UR49, RZ, P4, !PT ;  /* 0x00000031b5837c10 */ /* 0x000fe2000a7fe4ff */
[----:B------:R-:W-:Y:S01]  /*7d30*/  IMAD.WIDE R198, R173, 0x4, R198 ;  /* 0x00000004adc67825 */ /* 0x000fe200078e02c6 */
[----:B------:R-:W-:Y:S01]  /*7d40*/  IADD3 R132, P4, PT, R178, UR48, RZ ;  /* 0x00000030b2847c10 */ /* 0x000fe2000ff9e0ff */
[----:B------:R1:W-:Y:S01]  /*7d50*/  LDGSTS.E [R235+0x30048], desc[UR16][R178.64], !P3 ;  /* 0x30048000b2eb7fae */ /* 0x0003e2000d9a1010 */
[----:B------:R-:W-:Y:S01]  /*7d60*/  IADD3.X R129, PT, PT, R177, UR49, RZ, P5, !PT ;  /* 0x00000031b1817c10 */ /* 0x000fe2000affe4ff */
[----:B--2---:R-:W-:Y:S01]  /*7d70*/  IMAD.WIDE R176, R169, 0x4, R136 ;  /* 0x00000004a9b07825 */ /* 0x004fe200078e0288 */
[----:B------:R-:W-:Y:S01]  /*7d80*/  ISETP.GE.U32.AND P3, PT, R135, 0x7fffff2c, PT ;  /* 0x7fffff2c8700780c */ /* 0x000fe20003f66070 */
[----:B------:R-:W2:Y:S01]  /*7d90*/  LDC R205, c[0x0][0x3a0] ;  /* 0x0000e800ffcd7b82 */ /* 0x000ea20000000800 */
[----:B------:R-:W-:Y:S01]  /*7da0*/  ISETP.GE.AND P2, PT, R3, R168, PT ;  /* 0x000000a80300720c */ /* 0x000fe20003f46270 */
[----:B-1----:R-:W-:Y:S01]  /*7db0*/  VIADD R168, R207, 0xffffff4a ;  /* 0xffffff4acfa87836 */ /* 0x002fe20000000000 */
[----:B------:R-:W-:Y:S01]  /*7dc0*/  IADD3.X R133, PT, PT, R179, UR49, RZ, P4, !PT ;  /* 0x00000031b3857c10 */ /* 0x000fe2000a7fe4ff */
[----:B------:R1:W-:Y:S01]  /*7dd0*/  LDGSTS.E [R235+0x3004c], desc[UR16][R174.64], !P1 ;  /* 0x3004c000aeeb7fae */ /* 0x0003e2000c9a1010 */
[----:B------:R-:W-:Y:S01]  /*7de0*/  IADD3 R134, P4, PT, R174, UR48, RZ ;  /* 0x00000030ae867c10 */ /* 0x000fe2000ff9e0ff */
[----:B---3--:R-:W-:Y:S01]  /*7df0*/  IMAD.WIDE R180, R169, 0x4, R140 ;  /* 0x00000004a9b47825 */ /* 0x008fe200078e028c */
[----:B------:R-:W-:Y:S01]  /*7e00*/  IADD3 R136, P5, PT, R176, UR48, RZ ;  /* 0x00000030b0887c10 */ /* 0x000fe2000ffbe0ff */
[----:B------:R-:W3:Y:S01]  /*7e10*/  LDC R206, c[0x0][0x3a0] ;  /* 0x0000e800ffce7b82 */ /* 0x000ee20000000800 */
[----:B------:R-:W-:Y:S01]  /*7e20*/  IADD3.X R135, PT, PT, R175, UR49, RZ, P4, !PT ;  /* 0x00000031af877c10 */ /* 0x000fe2000a7fe4ff */
[----:B----4-:R-:W-:Y:S01]  /*7e30*/  VIADD R137, R204, 0xffffff49 ;  /* 0xffffff49cc897836 */ /* 0x010fe20000000000 */
[----:B------:R-:W-:Y:S01]  /*7e40*/  ISETP.GE.U32.AND P4, PT, R168, 0x7fffff2b, PT ;  /* 0x7fffff2ba800780c */ /* 0x000fe20003f86070 */
[----:B------:R-:W-:Y:S01]  /*7e50*/  IMAD.WIDE R178, R169, 0x4, R138 ;  /* 0x00000004a9b27825 */ /* 0x000fe200078e028a */
[----:B------:R4:W-:Y:S02]  /*7e60*/  LDGSTS.E [R235+0x30050], desc[UR16][R176.64], !P3 ;  /* 0x30050000b0eb7fae */ /* 0x0009e4000d9a1010 */
[----:B------:R-:W-:Y:S01]  /*7e70*/  ISETP.GE.U32.AND P1, PT, R137, 0x7fffff2a, PT ;  /* 0x7fffff2a8900780c */ /* 0x000fe20003f26070 */
[----:B------:R-:W3:Y:S01]  /*7e80*/  LDC R204, c[0x0][0x3a0] ;  /* 0x0000e800ffcc7b82 */ /* 0x000ee20000000800 */
[----:B------:R-:W-:Y:S01]  /*7e90*/  IADD3 R138, P3, PT, R178, UR48, RZ ;  /* 0x00000030b28a7c10 */ /* 0x000fe2000ff7e0ff */
[----:B-----5:R-:W-:Y:S01]  /*7ea0*/  VIADD R141, R172, 0xffffff48 ;  /* 0xffffff48ac8d7836 */ /* 0x020fe20000000000 */
[----:B------:R-:W-:Y:S01]  /*7eb0*/  IADD3.X R137, PT, PT, R177, UR49, RZ, P5, !PT ;  /* 0x00000031b1897c10 */ /* 0x000fe2000affe4ff */
[----:B-1----:R-:W-:Y:S01]  /*7ec0*/  IMAD.WIDE R174, R169, 0x4, R144 ;  /* 0x00000004a9ae7825 */ /* 0x002fe200078e0290 */
[----:B------:R-:W-:-:S02]  /*7ed0*/  IADD3.X R139, PT, PT, R179, UR49, RZ, P3, !PT ;  /* 0x00000031b38b7c10 */ /* 0x000fc40009ffe4ff */
[----:B------:R-:W-:Y:S01]  /*7ee0*/  IADD3 R140, P3, PT, R180, UR48, RZ ;  /* 0x00000030b48c7c10 */ /* 0x000fe2000ff7e0ff */
[----:B------:R-:W1:Y:S01]  /*7ef0*/  LDC R207, c[0x0][0x3a0] ;  /* 0x0000e800ffcf7b82 */ /* 0x000e620000000800 */
[----:B--2---:R-:W-:Y:S01]  /*7f00*/  VIADD R168, R205, 0xffffff47 ;  /* 0xffffff47cda87836 */ /* 0x004fe20000000000 */
[----:B------:R-:W-:Y:S01]  /*7f10*/  LDGSTS.E [R235+0x30054], desc[UR16][R178.64], !P4 ;  /* 0x30054000b2eb7fae */ /* 0x000fe2000e1a1010 */
[----:B------:R-:W-:Y:S01]  /*7f20*/  ISETP.GE.U32.AND P4, PT, R141, 0x7fffff29, PT ;  /* 0x7fffff298d00780c */ /* 0x000fe20003f86070 */
[----:B----4-:R-:W-:Y:S01]  /*7f30*/  IMAD.WIDE R176, R169, 0x4, R142 ;  /* 0x00000004a9b07825 */ /* 0x010fe200078e028e */
[----:B------:R-:W-:Y:S01]  /*7f40*/  IADD3.X R141, PT, PT, R181, UR49, RZ, P3, !PT ;  /* 0x00000031b58d7c10 */ /* 0x000fe20009ffe4ff */
[----:B------:R-:W-:Y:S01]  /*7f50*/  LDGSTS.E [R235+0x30058], desc[UR16][R180.64], !P1 ;  /* 0x30058000b4eb7fae */ /* 0x000fe2000c9a1010 */
[----:B------:R-:W-:Y:S01]  /*7f60*/  ISETP.GE.U32.AND P3, PT, R168, 0x7fffff28, PT ;  /* 0x7fffff28a800780c */ /* 0x000fe20003f66070 */
[----:B------:R-:W2:Y:S01]  /*7f70*/  LDC R205, c[0x0][0x3a0] ;  /* 0x0000e800ffcd7b82 */ /* 0x000ea20000000800 */
[----:B------:R-:W-:Y:S01]  /*7f80*/  IADD3 R142, P1, PT, R176, UR48, RZ ;  /* 0x00000030b08e7c10 */ /* 0x000fe2000ff3e0ff */
[----:B---3--:R-:W-:Y:S01]  /*7f90*/  VIADD R145, R206, 0xffffff46 ;  /* 0xffffff46ce917836 */ /* 0x008fe20000000000 */
[----:B------:R-:W-:Y:S01]  /*7fa0*/  SEL R172, RZ, 0x4, P2 ;  /* 0x00000004ffac7807 */ /* 0x000fe20001000000 */
[----:B------:R-:W-:Y:S01]  /*7fb0*/  IMAD.WIDE R200, R173, 0x4, R200 ;  /* 0x00000004adc87825 */ /* 0x000fe200078e02c8 */
[----:B------:R-:W-:-:S02]  /*7fc0*/  IADD3.X R143, PT, PT, R177, UR49, RZ, P1, !PT ;  /* 0x00000031b18f7c10 */ /* 0x000fc40008ffe4ff */
[----:B------:R-:W-:Y:S01]  /*7fd0*/  IADD3 R144, P5, PT, R174, UR48, RZ ;  /* 0x00000030ae907c10 */ /* 0x000fe2000ffbe0ff */
[----:B------:R-:W-:Y:S01]  /*7fe0*/  VIADD R168, R204, 0xffffff45 ;  /* 0xffffff45cca87836 */ /* 0x000fe20000000000 */
[----:B------:R-:W3:Y:S01]  /*7ff0*/  LDC R209, c[0x0][0x3a0] ;  /* 0x0000e800ffd17b82 */ /* 0x000ee20000000800 */
[----:B------:R-:W-:Y:S01]  /*8000*/  LDGSTS.E [R235+0x3005c], desc[UR16][R176.64], !P4 ;  /* 0x3005c000b0eb7fae */ /* 0x000fe2000e1a1010 */
[----:B------:R-:W-:Y:S01]  /*8010*/  ISETP.GE.U32.AND P4, PT, R145, 0x7fffff27, PT ;  /* 0x7fffff279100780c */ /* 0x000fe20003f86070 */
[----:B------:R-:W-:Y:S01]  /*8020*/  IMAD.WIDE R202, R173, 0x4, R202 ;  /* 0x00000004adca7825 */ /* 0x000fe200078e02ca */
[----:B------:R-:W-:Y:S01]  /*8030*/  ISETP.GE.U32.AND P1, PT, R168, 0x7fffff26, PT ;  /* 0x7fffff26a800780c */ /* 0x000fe20003f26070 */
[----:B------:R4:W-:Y:S01]  /*8040*/  LDGSTS.E [R235+0x30060], desc[UR16][R174.64], !P3 ;  /* 0x30060000aeeb7fae */ /* 0x0009e2000d9a1010 */
[----:B------:R-:W-:Y:S01]  /*8050*/  IADD3.X R145, PT, PT, R175, UR49, RZ, P5, !PT ;  /* 0x00000031af917c10 */ /* 0x000fe2000affe4ff */
[----:B-1----:R-:W-:Y:S01]  /*8060*/  VIADD R168, R207, 0xffffff44 ;  /* 0xffffff44cfa87836 */ /* 0x002fe20000000000 */
[----:B------:R-:W-:Y:S01]  /*8070*/  ISETP.GT.AND P5, PT, R232, 0xbf, PT ;  /* 0x000000bfe800780c */ /* 0x000fe20003fa4270 */
[----:B------:R-:W-:-:S03]  /*8080*/  IMAD.WIDE R24, R173, 0x4, R24 ;  /* 0x00000004ad187825 */ /* 0x000fc600078e0218 */
[----:B------:R-:W-:Y:S01]  /*8090*/  ISETP.GE.U32.AND P3, PT, R168, 0x7fffff25, PT ;  /* 0x7fffff25a800780c */ /* 0x000fe20003f66070 */
[----:B------:R-:W-:Y:S01]  /*80a0*/  VIADD R168, R208, 0xffffff43 ;  /* 0xffffff43d0a87836 */ /* 0x000fe20000000000 */
[----:B------:R-:W-:Y:S01]  /*80b0*/  SEL R172, R172, RZ, P5 ;  /* 0x000000ffacac7207 */ /* 0x000fe20002800000 */
[----:B------:R-:W-:Y:S01]  /*80c0*/  LDGSTS.E [R235+0x30064], desc[UR16][R22.64], !P4 ;  /* 0x3006400016eb7fae */ /* 0x000fe2000e1a1010 */
[----:B------:R-:W-:Y:S02]  /*80d0*/  IMAD.WIDE R20, R173, 0x4, R20 ;  /* 0x00000004ad147825 */ /* 0x000fe400078e0214 */
[----:B------:R-:W-:Y:S01]  /*80e0*/  ISETP.GE.U32.AND P2, PT, R168, 0x7fffff24, PT ;  /* 0x7fffff24a800780c */ /* 0x000fe20003f46070 */
[----:B------:R-:W-:Y:S01]  /*80f0*/  LDGSTS.E [R235+0x30068], desc[UR16][R14.64], !P1 ;  /* 0x300680000eeb7fae */ /* 0x000fe2000c9a1010 */
[----:B--2---:R-:W-:Y:S01]  /*8100*/  VIADD R168, R205, 0xffffff42 ;  /* 0xffffff42cda87836 */ /* 0x004fe20000000000 */
[----:B------:R-:W-:Y:S01]  /*8110*/  ISETP.NE.U32.AND P4, PT, R172, RZ, PT ;  /* 0x000000ffac00720c */ /* 0x000fe20003f85070 */
[----:B------:R-:W-:-:S03]  /*8120*/  IMAD.WIDE R18, R173, 0x4, R18 ;  /* 0x00000004ad127825 */ /* 0x000fc600078e0212 */
[----:B------:R-:W-:Y:S01]  /*8130*/  ISETP.GE.U32.AND P1, PT, R168, 0x7fffff23, PT ;  /* 0x7fffff23a800780c */ /* 0x000fe20003f26070 */
[----:B---3--:R-:W-:Y:S01]  /*8140*/  VIADD R168, R209, 0xffffff41 ;  /* 0xffffff41d1a87836 */ /* 0x008fe20000000000 */
[----:B------:R-:W-:Y:S01]  /*8150*/  LDGSTS.E [R235+0x3006c], desc[UR16][R12.64], !P3 ;  /* 0x3006c0000ceb7fae */ /* 0x000fe2000d9a1010 */
[----:B------:R-:W-:-:S03]  /*8160*/  IMAD.WIDE R16, R173, 0x4, R16 ;  /* 0x00000004ad107825 */ /* 0x000fc600078e0210 */
[----:B------:R-:W-:Y:S01]  /*8170*/  ISETP.GE.U32.AND P3, PT, R168, 0x7fffff22, PT ;  /* 0x7fffff22a800780c */ /* 0x000fe20003f66070 */
[----:B------:R-:W-:Y:S01]  /*8180*/  LDGSTS.E [R235+0x30070], desc[UR16][R10.64], !P2 ;  /* 0x300700000aeb7fae */ /* 0x000fe2000d1a1010 */
[----:B------:R-:W-:Y:S01]  /*8190*/  ISETP.GE.U32.AND P2, PT, R236, 0x7fffff21, PT ;  /* 0x7fffff21ec00780c */ /* 0x000fe20003f46070 */
[----:B------:R-:W-:Y:S01]  /*81a0*/  IMAD.WIDE R146, R173, 0x4, R146 ;  /* 0x00000004ad927825 */ /* 0x000fe200078e0292 */
[----:B------:R-:W-:-:S03]  /*81b0*/  IADD3 R168, P5, PT, R182, UR50, RZ ;  /* 0x00000032b6a87c10 */ /* 0x000fc6000ffbe0ff */
[----:B------:R-:W-:Y:S01]  /*81c0*/  LDGSTS.E [R235+0x30074], desc[UR16][R8.64], !P1 ;  /* 0x3007400008eb7fae */ /* 0x000fe2000c9a1010 */
[----:B------:R-:W-:Y:S01]  /*81d0*/  IADD3 R172, P1, PT, R184, UR50, RZ ;  /* 0x00000032b8ac7c10 */ /* 0x000fe2000ff3e0ff */
[----:B------:R-:W-:Y:S01]  /*81e0*/  IMAD.WIDE R148, R173, 0x4, R148 ;  /* 0x00000004ad947825 */ /* 0x000fe200078e0294 */
[----:B------:R-:W-:Y:S02]  /*81f0*/  IADD3.X R169, PT, PT, R183, UR51, RZ, P5, !PT ;  /* 0x00000033b7a97c10 */ /* 0x000fe4000affe4ff */
[----:B------:R-:W-:Y:S01]  /*8200*/  ISETP.NE.U32.AND P5, PT, RZ, UR13, PT ;  /* 0x0000000dff007c0c */ /* 0x000fe2000bfa5070 */
[----:B------:R-:W-:Y:S01]  /*8210*/  LDGSTS.E [R235+0x30078], desc[UR16][R6.64], !P3 ;  /* 0x3007800006eb7fae */ /* 0x000fe2000d9a1010 */
[C---:B------:R-:W-:Y:S02]  /*8220*/  IMAD.WIDE R150, R173.reuse, 0x4, R150 ;  /* 0x00000004ad967825 */ /* 0x040fe400078e0296 */
[----:B------:R-:W-:Y:S01]  /*8230*/  ISETP.LT.OR P0, PT, R232, 0x20, P5 ;  /* 0x00000020e800780c */ /* 0x000fe20002f01670 */
[----:B------:R-:W-:Y:S01]  /*8240*/  LDGSTS.E [R235+0x3007c], desc[UR16][R4.64], !P2 ;  /* 0x3007c00004eb7fae */ /* 0x000fe2000d1a1010 */
[----:B------:R-:W-:Y:S01]  /*8250*/  IMAD.WIDE R152, R173, 0x4, R152 ;  /* 0x00000004ad987825 */ /* 0x000fe200078e0298 */
[----:B----4-:R-:W-:-:S02]  /*8260*/  IADD3 R174, P2, PT, R186, UR50, RZ ;  /* 0x00000032baae7c10 */ /* 0x010fc4000ff5e0ff */
[----:B------:R-:W0:Y:S01]  /*8270*/  LDGDEPBAR ;  /* 0x00000000000079af */ /* 0x000e220000000000 */
[----:B------:R-:W-:Y:S01]  /*8280*/  IMAD.WIDE R154, R173, 0x4, R154 ;  /* 0x00000004ad9a7825 */ /* 0x000fe200078e029a */
[----:B------:R-:W-:Y:S02]  /*8290*/  IADD3.X R175, PT, PT, R187, UR51, RZ, P2, !PT ;  /* 0x00000033bbaf7c10 */ /* 0x000fe400097fe4ff */
[----:B------:R1:W-:Y:S01]  /*82a0*/  LDGSTS.E [R237+0x14000], desc[UR16][R182.64], P4 ;  /* 0x14000000b6ed7fae */ /* 0x0003e2000a1a1010 */
[C---:B------:R-:W-:Y:S01]  /*82b0*/  IMAD.WIDE R156, R173.reuse, 0x4, R156 ;  /* 0x00000004ad9c7825 */ /* 0x040fe200078e029c */
[----:B------:R-:W-:Y:S02]  /*82c0*/  IADD3 R178, P2, PT, R190, UR50, RZ ;  /* 0x00000032beb27c10 */ /* 0x000fe4000ff5e0ff */
[----:B------:R-:W-:Y:S01]  /*82d0*/  LDGSTS.E [R237+0x14400], desc[UR16][R184.64], P4 ;  /* 0x14400000b8ed7fae */ /* 0x000fe2000a1a1010 */
[----:B------:R-:W-:Y:S01]  /*82e0*/  IMAD.WIDE R158, R173, 0x4, R158 ;  /* 0x00000004ad9e7825 */ /* 0x000fe200078e029e */
[----:B------:R-:W-:-:S02]  /*82f0*/  IADD3.X R179, PT, PT, R191, UR51, RZ, P2, !PT ;  /* 0x00000033bfb37c10 */ /* 0x000fc400097fe4ff */
[----:B------:R2:W-:Y:S01]  /*8300*/  LDGSTS.E [R237+0x14800], desc[UR16][R186.64], P4 ;  /* 0x14800000baed7fae */ /* 0x0005e2000a1a1010 */
[----:B------:R-:W-:-:S03]  /*8310*/  IMAD.WIDE R34, R173, 0x4, R34 ;  /* 0x00000004ad227825 */ /* 0x000fc600078e0222 */
[----:B------:R-:W-:Y:S01]  /*8320*/  LDGSTS.E [R237+0x14c00], desc[UR16][R188.64], P4 ;  /* 0x14c00000bced7fae */ /* 0x000fe2000a1a1010 */
[C---:B------:R-:W-:Y:S01]  /*8330*/  IMAD.WIDE R160, R173.reuse, 0x4, R160 ;  /* 0x00000004ada07825 */ /* 0x040fe200078e02a0 */
[----:B-1----:R-:W-:Y:S02]  /*8340*/  IADD3 R182, P2, PT, R194, UR50, RZ ;  /* 0x00000032c2b67c10 */ /* 0x002fe4000ff5e0ff */
[----:B------:R1:W-:Y:S01]  /*8350*/  LDGSTS.E [R237+0x15000], desc[UR16][R190.64], P4 ;  /* 0x15000000beed7fae */ /* 0x0003e2000a1a1010 */
[----:B------:R-:W-:Y:S01]  /*8360*/  IMAD.WIDE R32, R173, 0x4, R32 ;  /* 0x00000004ad207825 */ /* 0x000fe200078e0220 */
[----:B------:R-:W-:Y:S02]  /*8370*/  IADD3.X R183, PT, PT, R195, UR51, RZ, P2, !PT ;  /* 0x00000033c3b77c10 */ /* 0x000fe400097fe4ff */
[----:B------:R-:W-:Y:S01]  /*8380*/  LDGSTS.E [R237+0x15400], desc[UR16][R192.64], P4 ;  /* 0x15400000c0ed7fae */ /* 0x000fe2000a1a1010 */
[----:B------:R-:W-:Y:S01]  /*8390*/  IMAD.WIDE R162, R173, 0x4, R162 ;  /* 0x00000004ada27825 */ /* 0x000fe200078e02a2 */
[----:B--2---:R-:W-:-:S02]  /*83a0*/  IADD3 R186, P2, PT, R198, UR50, RZ ;  /* 0x00000032c6ba7c10 */ /* 0x004fc4000ff5e0ff */
[----:B------:R2:W-:Y:S01]  /*83b0*/  LDGSTS.E [R237+0x15800], desc[UR16][R194.64], P4 ;  /* 0x15800000c2ed7fae */ /* 0x0005e2000a1a1010 */
[----:B------:R-:W-:Y:S01]  /*83c0*/  IMAD.WIDE R30, R173, 0x4, R30 ;  /* 0x00000004ad1e7825 */ /* 0x000fe200078e021e */
[----:B------:R-:W-:Y:S02]  /*83d0*/  IADD3.X R187, PT, PT, R199, UR51, RZ, P2, !PT ;  /* 0x00000033c7bb7c10 */ /* 0x000fe400097fe4ff */
[----:B------:R-:W-:Y:S01]  /*83e0*/  LDGSTS.E [R237+0x15c00], desc[UR16][R196.64], P4 ;  /* 0x15c00000c4ed7fae */ /* 0x000fe2000a1a1010 */
[C---:B------:R-:W-:Y:S01]  /*83f0*/  IMAD.WIDE R164, R173.reuse, 0x4, R164 ;  /* 0x00000004ada47825 */ /* 0x040fe200078e02a4 */
[----:B-1----:R-:W-:Y:S02]  /*8400*/  IADD3 R190, P2, PT, R202, UR50, RZ ;  /* 0x00000032cabe7c10 */ /* 0x002fe4000ff5e0ff */
[----:B------:R1:W-:Y:S01]  /*8410*/  LDGSTS.E [R237+0x16000], desc[UR16][R198.64], P4 ;  /* 0x16000000c6ed7fae */ /* 0x0003e2000a1a1010 */
[----:B------:R-:W-:Y:S01]  /*8420*/  IMAD.WIDE R28, R173, 0x4, R28 ;  /* 0x00000004ad1c7825 */ /* 0x000fe200078e021c */
[----:B------:R-:W-:-:S02]  /*8430*/  IADD3.X R191, PT, PT, R203, UR51, RZ, P2, !PT ;  /* 0x00000033cbbf7c10 */ /* 0x000fc400097fe4ff */
[----:B------:R3:W-:Y:S01]  /*8440*/  LDGSTS.E [R237+0x16400], desc[UR16][R200.64], P4 ;  /* 0x16400000c8ed7fae */ /* 0x0007e2000a1a1010 */
[C---:B------:R-:W-:Y:S01]  /*8450*/  IMAD.WIDE R166, R173.reuse, 0x4, R166 ;  /* 0x00000004ada67825 */ /* 0x040fe200078e02a6 */
[----:B--2---:R-:W-:Y:S02]  /*8460*/  IADD3 R194, P2, PT, R32, UR50, RZ ;  /* 0x0000003220c27c10 */ /* 0x004fe4000ff5e0ff */
[----:B------:R2:W-:Y:S01]  /*8470*/  LDGSTS.E [R237+0x16800], desc[UR16][R202.64], P4 ;  /* 0x16800000caed7fae */ /* 0x0005e2000a1a1010 */
[----:B------:R-:W-:Y:S01]  /*8480*/  IMAD.WIDE R26, R173, 0x4, R26 ;  /* 0x00000004ad1a7825 */ /* 0x000fe200078e021a */
[----:B------:R-:W-:Y:S02]  /*8490*/  IADD3.X R195, PT, PT, R33, UR51, RZ, P2, !PT ;  /* 0x0000003321c37c10 */ /* 0x000fe400097fe4ff */
[----:B------:R4:W-:Y:S01]  /*84a0*/  LDGSTS.E [R237+0x16c00], desc[UR16][R34.64], P4 ;  /* 0x16c0000022ed7fae */ /* 0x0009e2000a1a1010 */
[----:B------:R-:W-:Y:S01]  /*84b0*/  IMAD.WIDE R170, R173, 0x4, R170 ;  /* 0x00000004adaa7825 */ /* 0x000fe200078e02aa */
[----:B------:R-:W-:-:S02]  /*84c0*/  IADD3.X R173, PT, PT, R185, UR51, RZ, P1, !PT ;  /* 0x00000033b9ad7c10 */ /* 0x000fc40008ffe4ff */
[----:B------:R-:W-:Y:S01]  /*84d0*/  IADD3 R176, P1, PT, R188, UR50, RZ ;  /* 0x00000032bcb07c10 */ /* 0x000fe2000ff3e0ff */
[----:B------:R4:W-:Y:S01]  /*84e0*/  LDGSTS.E [R237+0x17000], desc[UR16][R32.64], P4 ;  /* 0x1700000020ed7fae */ /* 0x0009e2000a1a1010 */
[----:B-1----:R-:W-:Y:S02]  /*84f0*/  IADD3 R198, P2, PT, R28, UR50, RZ ;  /* 0x000000321cc67c10 */ /* 0x002fe4000ff5e0ff */
[----:B------:R-:W-:Y:S01]  /*8500*/  IADD3.X R177, PT, PT, R189, UR51, RZ, P1, !PT ;  /* 0x00000033bdb17c10 */ /* 0x000fe20008ffe4ff */
[----:B------:R4:W-:Y:S01]  /*8510*/  LDGSTS.E [R237+0x17400], desc[UR16][R30.64], P4 ;  /* 0x174000001eed7fae */ /* 0x0009e2000a1a1010 */
[----:B------:R-:W-:Y:S02]  /*8520*/  IADD3 R180, P1, PT, R192, UR50, RZ ;  /* 0x00000032c0b47c10 */ /* 0x000fe4000ff3e0ff */
[----:B------:R-:W-:Y:S01]  /*8530*/  IADD3.X R199, PT, PT, R29, UR51, RZ, P2, !PT ;  /* 0x000000331dc77c10 */ /* 0x000fe200097fe4ff */
[----:B------:R4:W-:Y:S01]  /*8540*/  LDGSTS.E [R237+0x17800], desc[UR16][R28.64], P4 ;  /* 0x178000001ced7fae */ /* 0x0009e2000a1a1010 */
[----:B------:R-:W-:-:S02]  /*8550*/  IADD3.X R181, PT, PT, R193, UR51, RZ, P1, !PT ;  /* 0x00000033c1b57c10 */ /* 0x000fc40008ffe4ff */
[----:B------:R-:W-:Y:S01]  /*8560*/  IADD3 R184, P1, PT, R196, UR50, RZ ;  /* 0x00000032c4b87c10 */ /* 0x000fe2000ff3e0ff */
[----:B------:R4:W-:Y:S01]  /*8570*/  LDGSTS.E [R237+0x17c00], desc[UR16][R26.64], P4 ;  /* 0x17c000001aed7fae */ /* 0x0009e2000a1a1010 */
[----:B------:R-:W-:Y:S02]  /*8580*/  IADD3 R204, P2, PT, R20, UR50, RZ ;  /* 0x0000003214cc7c10 */ /* 0x000fe4000ff5e0ff */
[----:B------:R-:W-:Y:S01]  /*8590*/  IADD3.X R185, PT, PT, R197, UR51, RZ, P1, !PT ;  /* 0x00000033c5b97c10 */ /* 0x000fe20008ffe4ff */
[----:B------:R4:W-:Y:S01]  /*85a0*/  LDGSTS.E [R239+0x14200], desc[UR16][R24.64], P4 ;  /* 0x1420000018ef7fae */ /* 0x0009e2000a1a1010 */
[----:B------:R-:W-:Y:S02]  /*85b0*/  IADD3 R188, P1, PT, R200, UR50, RZ ;  /* 0x00000032c8bc7c10 */ /* 0x000fe4000ff3e0ff */
[----:B---3--:R-:W-:Y:S01]  /*85c0*/  IADD3 R200, P3, PT, R26, UR50, RZ ;  /* 0x000000321ac87c10 */ /* 0x008fe2000ff7e0ff */
[----:B------:R4:W-:Y:S01]  /*85d0*/  LDGSTS.E [R239+0x14600], desc[UR16][R20.64], P4 ;  /* 0x1460000014ef7fae */ /* 0x0009e2000a1a1010 */
[----:B------:R-:W-:-:S02]  /*85e0*/  IADD3.X R189, PT, PT, R201, UR51, RZ, P1, !PT ;  /* 0x00000033c9bd7c10 */ /* 0x000fc40008ffe4ff */
[----:B------:R-:W-:Y:S01]  /*85f0*/  IADD3 R192, P1, PT, R34, UR50, RZ ;  /* 0x0000003222c07c10 */ /* 0x000fe2000ff3e0ff */
[----:B------:R4:W-:Y:S01]  /*8600*/  LDGSTS.E [R239+0x14a00], desc[UR16][R18.64], P4 ;  /* 0x14a0000012ef7fae */ /* 0x0009e2000a1a1010 */
[----:B------:R-:W-:Y:S02]  /*8610*/  IADD3.X R201, PT, PT, R27, UR51, RZ, P3, !PT ;  /* 0x000000331bc97c10 */ /* 0x000fe40009ffe4ff */
[----:B------:R-:W-:Y:S01]  /*8620*/  IADD3.X R193, PT, PT, R35, UR51, RZ, P1, !PT ;  /* 0x0000003323c17c10 */ /* 0x000fe20008ffe4ff */
[----:B------:R4:W-:Y:S01]  /*8630*/  LDGSTS.E [R239+0x14e00], desc[UR16][R16.64], P4 ;  /* 0x14e0000010ef7fae */ /* 0x0009e2000a1a1010 */
[----:B------:R-:W-:Y:S02]  /*8640*/  IADD3 R196, P1, PT, R30, UR50, RZ ;  /* 0x000000321ec47c10 */ /* 0x000fe4000ff3e0ff */
[----:B------:R-:W-:Y:S01]  /*8650*/  IADD3 R208, P3, PT, R16, UR50, RZ ;  /* 0x0000003210d07c10 */ /* 0x000fe2000ff7e0ff */
[----:B------:R4:W-:Y:S01]  /*8660*/  LDGSTS.E [R239+0x15200], desc[UR16][R146.64], P4 ;  /* 0x1520000092ef7fae */ /* 0x0009e2000a1a1010 */
[----:B------:R-:W-:-:S02]  /*8670*/  IADD3.X R197, PT, PT, R31, UR51, RZ, P1, !PT ;  /* 0x000000331fc57c10 */ /* 0x000fc40008ffe4ff */
[----:B--2---:R-:W-:Y:S01]  /*8680*/  IADD3 R202, P1, PT, R24, UR50, RZ ;  /* 0x0000003218ca7c10 */ /* 0x004fe2000ff3e0ff */
        /* <DEDUP_REMOVED lines=8> */
[----:B------:R-:W-:Y:S01]  /*8710*/  IADD3.X R207, PT, PT, R19, UR51, RZ, P1, !PT ;  /* 0x0000003313cf7c10 */ /* 0x000fe20008ffe4ff */
[----:B------:R4:W-:Y:S01]  /*8720*/  LDGSTS.E [R239+0x16200], desc[UR16][R154.64], P4 ;  /* 0x162000009aef7fae */ /* 0x0009e2000a1a1010 */
[----:B------:R-:W-:Y:S02]  /*8730*/  IADD3 R210, P1, PT, R22, UR48, RZ ;  /* 0x0000003016d27c10 */ /* 0x000fe4000ff3e0ff */
[----:B------:R-:W-:Y:S01]  /*8740*/  IADD3 R212, P2, PT, R14, UR48, RZ ;  /* 0x000000300ed47c10 */ /* 0x000fe2000ff5e0ff */
[----:B------:R4:W-:Y:S01]  /*8750*/  LDGSTS.E [R239+0x16600], desc[UR16][R156.64], P4 ;  /* 0x166000009cef7fae */ /* 0x0009e2000a1a1010 */
[----:B------:R-:W-:Y:S02]  /*8760*/  IADD3.X R215, PT, PT, R13, UR49, RZ, P3, !PT ;  /* 0x000000310dd77c10 */ /* 0x000fe40009ffe4ff */
[----:B------:R-:W-:Y:S01]  /*8770*/  IADD3 R220, P3, PT, R6, UR48, RZ ;  /* 0x0000003006dc7c10 */ /* 0x000fe2000ff7e0ff */
[----:B------:R4:W-:Y:S01]  /*8780*/  LDGSTS.E [R239+0x16a00], desc[UR16][R158.64], P4 ;  /* 0x16a000009eef7fae */ /* 0x0009e2000a1a1010 */
[----:B------:R-:W-:Y:S01]  /*8790*/  IADD3.X R211, PT, PT, R23, UR49, RZ, P1, !PT ;  /* 0x0000003117d37c10 */ /* 0x000fe20008ffe4ff */
[----:B------:R-:W-:Y:S01]  /*87a0*/  VIADD R6, R234, 0xffffff3d ;  /* 0xffffff3dea067836 */ /* 0x000fe20000000000 */
[----:B------:R-:W-:Y:S01]  /*87b0*/  IADD3.X R213, PT, PT, R15, UR49, RZ, P2, !PT ;  /* 0x000000310fd57c10 */ /* 0x000fe200097fe4ff */
[----:B------:R4:W-:Y:S01]  /*87c0*/  LDGSTS.E [R239+0x16e00], desc[UR16][R160.64], P4 ;  /* 0x16e00000a0ef7fae */ /* 0x0009e2000a1a1010 */
[----:B------:R-:W-:-:S02]  /*87d0*/  IADD3 R216, P1, PT, R10, UR48, RZ ;  /* 0x000000300ad87c10 */ /* 0x000fc4000ff3e0ff */
[----:B------:R-:W-:Y:S01]  /*87e0*/  IADD3 R218, P2, PT, R8, UR48, RZ ;  /* 0x0000003008da7c10 */ /* 0x000fe2000ff5e0ff */
[----:B------:R4:W-:Y:S01]  /*87f0*/  LDGSTS.E [R239+0x17200], desc[UR16][R162.64], P4 ;  /* 0x17200000a2ef7fae */ /* 0x0009e2000a1a1010 */
[----:B------:R-:W-:Y:S01]  /*8800*/  IADD3.X R221, PT, PT, R7, UR49, RZ, P3, !PT ;  /* 0x0000003107dd7c10 */ /* 0x000fe20009ffe4ff */
[----:B------:R-:W-:Y:S01]  /*8810*/  VIADD R7, R234, 0xffffff3c ;  /* 0xffffff3cea077836 */ /* 0x000fe20000000000 */
[----:B------:R-:W-:Y:S01]  /*8820*/  IADD3.X R217, PT, PT, R11, UR49, RZ, P1, !PT ;  /* 0x000000310bd97c10 */ /* 0x000fe20008ffe4ff */
[----:B------:R4:W-:Y:S01]  /*8830*/  LDGSTS.E [R239+0x17600], desc[UR16][R164.64], P4 ;  /* 0x17600000a4ef7fae */ /* 0x0009e2000a1a1010 */
[----:B------:R-:W-:Y:S02]  /*8840*/  IADD3.X R219, PT, PT, R9, UR49, RZ, P2, !PT ;  /* 0x0000003109db7c10 */ /* 0x000fe400097fe4ff */
[----:B------:R-:W-:Y:S01]  /*8850*/  ISETP.GE.U32.AND P3, PT, R6, 0x7fffff1e, PT ;  /* 0x7fffff1e0600780c */ /* 0x000fe20003f66070 */
[----:B------:R4:W-:Y:S04]  /*8860*/  LDGSTS.E [R239+0x17a00], desc[UR16][R166.64], P4 ;  /* 0x17a00000a6ef7fae */ /* 0x0009e8000a1a1010 */
[----:B------:R4:W-:Y:S01]  /*8870*/  LDGSTS.E [R239+0x17e00], desc[UR16][R170.64], P4 ;  /* 0x17e00000aaef7fae */ /* 0x0009e2000a1a1010 */
[----:B------:R-:W-:Y:S01]  /*8880*/  IADD3 R222, P4, PT, R4, UR48, RZ ;  /* 0x0000003004de7c10 */ /* 0x000fe2000ff9e0ff */
[----:B------:R-:W-:-:S02]  /*8890*/  VIADD R4, R234, 0xffffff3f ;  /* 0xffffff3fea047836 */ /* 0x000fc40000000000 */
[----:B------:R-:W0:Y:S01]  /*88a0*/  LDGDEPBAR ;  /* 0x00000000000079af */ /* 0x000e220000000000 */
[----:B------:R-:W-:Y:S01]  /*88b0*/  IADD3.X R223, PT, PT, R5, UR49, RZ, P4, !PT ;  /* 0x0000003105df7c10 */ /* 0x000fe2000a7fe4ff */
[----:B------:R-:W-:Y:S01]  /*88c0*/  VIADD R5, R234, 0xffffff3e ;  /* 0xffffff3eea057836 */ /* 0x000fe20000000000 */
[----:B------:R-:W-:Y:S02]  /*88d0*/  ISETP.GE.U32.AND P1, PT, R4, 0x7fffff20, PT ;  /* 0x7fffff200400780c */ /* 0x000fe40003f26070 */
[----:B------:R-:W-:Y:S02]  /*88e0*/  P2R R4, PR, RZ, 0x1 ;  /* 0x00000001ff047803 */ /* 0x000fe40000000000 */
[----:B------:R-:W-:Y:S02]  /*88f0*/  ISETP.GE.U32.AND P2, PT, R5, 0x7fffff1f, PT ;  /* 0x7fffff1f0500780c */ /* 0x000fe40003f46070 */
[----:B------:R-:W-:Y:S02]  /*8900*/  ISETP.GE.U32.AND P4, PT, R7, 0x7fffff1d, PT ;  /* 0x7fffff1d0700780c */ /* 0x000fe40003f86070 */
[----:B------:R-:W-:Y:S01]  /*8910*/  ISETP.NE.AND P0, PT, R238, RZ, PT ;  /* 0x000000ffee00720c */ /* 0x000fe20003f05270 */
[----:B------:R-:W-:-:S04]  /*8920*/  DEPBAR.LE SB0, 0xa ;  /* 0x000082800000791a */ /* 0x000fc80000000000 */
[----:B------:R-:W-:Y:S06]  /*8930*/  BAR.SYNC.DEFER_BLOCKING 0x0 ;  /* 0x0000000000007b1d */ /* 0x000fec0000010000 */
[----:B----4-:R-:W-:Y:S05]  /*8940*/  @!P6 BRA `(.L_x_6) ;  /* 0x000000000024e947 */ /* 0x010fea0003800000 */
[----:B------:R-:W-:Y:S04]  /*8950*/  LDS.128 R4, [R235+0x1c000] ;  /* 0x01c00000eb047984 */ /* 0x000fe80000000c00 */
[----:B------:R-:W-:Y:S04]  /*8960*/  LDS.128 R8, [R235+0x1c010] ;  /* 0x01c01000eb087984 */ /* 0x000fe80000000c00 */
[----:B------:R-:W-:Y:S04]  /*8970*/  LDS.128 R12, [R235+0x1c020] ;  /* 0x01c02000eb0c7984 */ /* 0x000fe80000000c00 */
[----:B------:R-:W-:Y:S04]  /*8980*/  LDS.128 R16, [R235+0x1c030] ;  /* 0x01c03000eb107984 */ /* 0x000fe80000000c00 */
[----:B------:R-:W-:Y:S04]  /*8990*/  LDS.128 R20, [R235+0x1c040] ;  /* 0x01c04000eb147984 */ /* 0x000fe80000000c00 */
[----:B------:R-:W-:Y:S04]  /*89a0*/  LDS.128 R24, [R235+0x1c050] ;  /* 0x01c05000eb187984 */ /* 0x000fe80000000c00 */
[----:B------:R-:W-:Y:S04]  /*89b0*/  LDS.128 R28, [R235+0x1c060] ;  /* 0x01c06000eb1c7984 */ /* 0x000fe80000000c00 */
[----:B------:R-:W1:Y:S02]  /*89c0*/  LDS.128 R32, [R235+0x1c070] ;  /* 0x01c07000eb207984 */ /* 0x000e640000000c00 */
[----:B-1----:R1:W-:Y:S02]  /*89d0*/  STTM.x32 tmem[UR11+0x80], R4 ;  /* 0x00008004000079ed */ /* 0x0023e400082c000b */
.L_x_6:
[----:B------:R-:W-:Y:S01]  /*89e0*/  ISETP.LT.OR P6, PT, R232, 0x20, P5 ;  /* 0x00000020e800780c */ /* 0x000fe20002fc1670 */
[----:B------:R-:W2:Y:S01]  /*89f0*/  FENCE.VIEW.ASYNC.T ;  /* 0x00000000000073c6 */ /* 0x000ea20000000200 */
[----:B------:R-:W-:Y:S01]  /*8a00*/  UIADD3 UR52, UPT, UPT, UR15, 0x80, URZ ;  /* 0x000000800f347890 */ /* 0x000fe2000fffe0ff */
[----:B-1----:R-:W-:Y:S01]  /*8a10*/  VIADD R4, R234, 0xffffff3b ;  /* 0xffffff3bea047836 */ /* 0x002fe20000000000 */
[----:B--2---:R-:W-:Y:S09]  /*8a20*/  BAR.SYNC.DEFER_BLOCKING 0x0 ;  /* 0x0000000000007b1d */ /* 0x004ff20000010000 */
[----:B------:R-:W-:Y:S05]  /*8a30*/  @P6 BRA `(.L_x_7) ;  /* 0x0000000000706947 */ /* 0x000fea0003800000 */
[----:B------:R-:W-:Y:S01]  /*8a40*/  USHF.R.U32.HI UR6, URZ, 0x4, UR10 ;  /* 0x00000004ff067899 */ /* 0x000fe2000801160a */
[----:B------:R-:W-:Y:S01]  /*8a50*/  UMOV UR4, URZ ;  /* 0x000000ff00047c82 */ /* 0x000fe20008000000 */
[----:B------:R-:W-:Y:S02]  /*8a60*/  UIADD3 UR68, UPT, UPT, UR15, 0x88, URZ ;  /* 0x000000880f447890 */ /* 0x000fe4000fffe0ff */
[----:B------:R-:W-:Y:S02]  /*8a70*/  USGXT.U32 UR6, UR6, 0xe ;  /* 0x0000000e0606789a */ /* 0x000fe40008000000 */
[----:B------:R-:W-:Y:S02]  /*8a80*/  UIADD3 UR69, UPT, UPT, UR15, 0x90, URZ ;  /* 0x000000900f457890 */ /* 0x000fe4000fffe0ff */
[----:B------:R-:W-:Y:S02]  /*8a90*/  UIADD3 UR12, UP1, UPT, UR6, 0x2, URZ ;  /* 0x00000002060c7890 */ /* 0x000fe4000ff3e0ff */
[----:B------:R-:W-:-:S02]  /*8aa0*/  UIADD3 UR70, UPT, UPT, UR15, 0x98, URZ ;  /* 0x000000980f467890 */ /* 0x000fc4000fffe0ff */
[----:B------:R-:W-:Y:S01]  /*8ab0*/  UIADD3.X UR13, UPT, UPT, UR4, 0x40004040, URZ, UP1, !UPT ;  /* 0x40004040040d7890 */ /* 0x000fe20008ffe4ff */
[----:B------:R-:W-:Y:S01]  /*8ac0*/  UMOV UR18, 0x0 ;  /* 0x0000000000127882 */ /* 0x000fe20000000000 */
[----:B------:R-:W-:Y:S02]  /*8ad0*/  UMOV UR19, 0x8200910 ;  /* 0x0820091000137882 */ /* 0x000fe40000000000 */
[----:B------:R-:W-:Y:S02]  /*8ae0*/  UIADD3.64 UR22, UPT, UPT, UR12, 0x2, URZ ;  /* 0x000000020c167897 */ /* 0x000fe4000fffe0ff */
[----:B------:R-:W-:Y:S01]  /*8af0*/  UIADD3.64 UR24, UPT, UPT, UR12, 0x4, URZ ;  /* 0x000000040c187897 */ /* 0x000fe2000fffe0ff */
[----:B------:R-:W-:Y:S01]  /*8b00*/  UMOV UR7, 0x40004040 ;  /* 0x4000404000077882 */ /* 0x000fe20000000000 */
[----:B------:R-:W-:Y:S01]  /*8b10*/  UMOV UR20, 0x0 ;  /* 0x0000000000147882 */ /* 0x000fe20000000000 */
[----:B------:R-:W-:Y:S01]  /*8b20*/  UMOV UR21, 0x8200910 ;  /* 0x0820091000157882 */ /* 0x000fe20000000000 */
[----:B------:R-:W-:Y:S01]  /*8b30*/  UMOV UR26, 0x0 ;  /* 0x00000000001a7882 */ /* 0x000fe20000000000 */
[----:B------:R-:W-:Y:S01]  /*8b40*/  UMOV UR27, 0x8200910 ;  /* 0x08200910001b7882 */ /* 0x000fe20000000000 */
[----:B------:R-:W-:Y:S01]  /*8b50*/  UMOV UR4, UR14 ;  /* 0x0000000e00047c82 */ /* 0x000fe20008000000 */
[----:B------:R-:W-:Y:S01]  /*8b60*/  UMOV UR5, URZ ;  /* 0x000000ff00057c82 */ /* 0x000fe20008000000 */
[----:B------:R1:W-:Y:S01]  /*8b70*/  UTCHMMA tmem[UR52], gdesc[UR6], tmem[UR15], tmem[UR18], idesc[UR19], !UPT ;  /* 0x00ff1206340079ea */ /* 0x0003e2000f80000f */
[----:B------:R-:W-:Y:S01]  /*8b80*/  UMOV UR28, 0x0 ;  /* 0x00000000001c7882 */ /* 0x000fe20000000000 */
[----:B------:R-:W-:Y:S01]  /*8b90*/  UMOV UR29, 0x8200910 ;  /* 0x08200910001d7882 */ /* 0x000fe20000000000 */
[----:B------:R1:W-:Y:S01]  /*8ba0*/  UTCHMMA tmem[UR68], gdesc[UR12], tmem[UR15], tmem[UR20], idesc[UR21], UPT ;  /* 0x00ff140c440079ea */ /* 0x0003e2000b80000f */
[----:B------:R-:W-:Y:S01]  /*8bb0*/  UMOV UR4, UR4 ;  /* 0x0000000400047c82 */ /* 0x000fe20008000000 */
[----:B------:R1:W-:Y:S01]  /*8bc0*/  UTCHMMA tmem[UR69], gdesc[UR22], tmem[UR15], tmem[UR26], idesc[UR27], UPT ;  /* 0x00ff1a16450079ea */ /* 0x0003e2000b80000f */
[----:B------:R1:W-:Y:S01]  /*8bd0*/  UTCHMMA tmem[UR70], gdesc[UR24], tmem[UR15], tmem[UR28], idesc[UR29], UPT ;  /* 0x00ff1c18460079ea */ /* 0x0003e2000b80000f */
[----:B------:R1:W-:Y:S01]  /*8be0*/  UTCBAR [UR4], URZ ;  /* 0x000000ff040073e9 */ /* 0x0003e200080000ff */
[----:B------:R-:W-:Y:S01]  /*8bf0*/  NOP ;  /* 0x0000000000007918 */ /* 0x000fe20000000000 */
.L_x_7:
[----:B------:R-:W-:Y:S01]  /*8c00*/  BAR.SYNC.DEFER_BLOCKING 0x0 ;  /* 0x0000000000007b1d */ /* 0x000fe20000010000 */
[C---:B------:R-:W-:Y:S02]  /*8c10*/  VIADD R5, R234.reuse, 0xffffff39 ;  /* 0xffffff39ea057836 */ /* 0x040fe40000000000 */
[C---:B------:R-:W-:Y:S02]  /*8c20*/  VIADD R10, R234.reuse, 0xffffff24 ;  /* 0xffffff24ea0a7836 */ /* 0x040fe40000000000 */
[C---:B------:R-:W-:Y:S01]  /*8c30*/  VIADD R12, R234.reuse, 0xffffff27 ;  /* 0xffffff27ea0c7836 */ /* 0x040fe20000000000 */
[----:B-1----:R-:W-:Y:S01]  /*8c40*/  UMOV UR4, URZ ;  /* 0x000000ff00047c82 */ /* 0x002fe20008000000 */
[C---:B------:R-:W-:Y:S02]  /*8c50*/  VIADD R13, R234.reuse, 0xffffff26 ;  /* 0xffffff26ea0d7836 */ /* 0x040fe40000000000 */
[C---:B------:R-:W-:Y:S02]  /*8c60*/  VIADD R14, R234.reuse, 0xffffff23 ;  /* 0xffffff23ea0e7836 */ /* 0x040fe40000000000 */
[----:B------:R-:W-:-:S02]  /*8c70*/  VIADD R16, R234, 0xffffff20 ;  /* 0xffffff20ea107836 */ /* 0x000fc40000000000 */
[C---:B------:R-:W-:Y:S02]  /*8c80*/  VIADD R17, R234.reuse, 0xffffff22 ;  /* 0xffffff22ea117836 */ /* 0x040fe40000000000 */
[----:B------:R-:W-:Y:S01]  /*8c90*/  VIADD R19, R234, 0xffffff34 ;  /* 0xffffff34ea137836 */ /* 0x000fe20000000000 */
[----:B------:R-:W-:Y:S01]  /*8ca0*/  @!PT LDS RZ, [RZ] ;  /* 0x00000000fffff984 */ /* 0x000fe20000000800 */
[----:B------:R-:W-:Y:S01]  /*8cb0*/  @!PT LDS RZ, [RZ] ;  /* 0x00000000fffff984 */ /* 0x000fe20000000800 */
[----:B------:R-:W-:Y:S01]  /*8cc0*/  @!PT LDS RZ, [RZ] ;  /* 0x00000000fffff984 */ /* 0x000fe20000000800 */
[----:B------:R1:W-:Y:S01]  /*8cd0*/  LDGSTS.E [R235+0x1c000], desc[UR16][R96.64], !P1 ;  /* 0x1c00000060eb7fae */ /* 0x0003e2000c9a1010 */
[----:B------:R-:W-:Y:S01]  /*8ce0*/  ISETP.GE.U32.AND P1, PT, R4, 0x7fffff1c, PT ;  /* 0x7fffff1c0400780c */ /* 0x000fe20003f26070 */
[----:B------:R-:W-:Y:S02]  /*8cf0*/  VIADD R4, R234, 0xffffff3a ;  /* 0xffffff3aea047836 */ /* 0x000fe40000000000 */
[----:B------:R1:W-:Y:S03]  /*8d00*/  LDGSTS.E [R235+0x1c004], desc[UR16][R98.64], !P2 ;  /* 0x1c00400062eb7fae */ /* 0x0003e6000d1a1010 */
[----:B------:R-:W-:Y:S01]  /*8d10*/  ISETP.GE.U32.AND P2, PT, R4, 0x7fffff1b, PT ;  /* 0x7fffff1b0400780c */ /* 0x000fe20003f46070 */
[----:B------:R1:W-:Y:S01]  /*8d20*/  LDGSTS.E [R235+0x1c008], desc[UR16][R100.64], !P3 ;  /* 0x1c00800064eb7fae */ /* 0x0003e2000d9a1010 */
[----:B------:R-:W-:Y:S01]  /*8d30*/  ISETP.GE.U32.AND P3, PT, R5, 0x7fffff1a, PT ;  /* 0x7fffff1a0500780c */ /* 0x000fe20003f66070 */
[----:B------:R-:W-:-:S02]  /*8d40*/  VIADD R4, R234, 0xffffff38 ;  /* 0xffffff38ea047836 */ /* 0x000fc40000000000 */
[----:B------:R-:W-:Y:S01]  /*8d50*/  VIADD R5, R234, 0xffffff37 ;  /* 0xffffff37ea057836 */ /* 0x000fe20000000000 */
[----:B------:R1:W-:Y:S02]  /*8d60*/  LDGSTS.E [R235+0x1c00c], desc[UR16][R102.64], !P4 ;  /* 0x1c00c00066eb7fae */ /* 0x0003e4000e1a1010 */
[----:B------:R-:W-:Y:S01]  /*8d70*/  ISETP.GE.U32.AND P4, PT, R4, 0x7fffff19, PT ;  /* 0x7fffff190400780c */ /* 0x000fe20003f86070 */
[C---:B------:R-:W-:Y:S01]  /*8d80*/  VIADD R4, R234.reuse, 0xffffff36 ;  /* 0xffffff36ea047836 */ /* 0x040fe20000000000 */
        /* <DEDUP_REMOVED lines=11> */
[C---:B------:R-:W-:Y:S01]  /*8e40*/  VIADD R4, R234.reuse, 0xffffff29 ;  /* 0xffffff29ea047836 */ /* 0x040fe20000000000 */
[----:B------:R-:W-:Y:S01]  /*8e50*/  SEL R9, RZ, 0x1fffe, P3 ;  /* 0x0001fffeff097807 */ /* 0x000fe20001800000 */
[----:B------:R1:W-:Y:S01]  /*8e60*/  LDGSTS.E [R235+0x1c020], desc[UR16][R112.64], !P1 ;  /* 0x1c02000070eb7fae */ /* 0x0003e2000c9a1010 */
[----:B------:R-:W-:Y:S01]  /*8e70*/  ISETP.GE.U32.AND P1, PT, R5, 0x7fffff10, PT ;  /* 0x7fffff100500780c */ /* 0x000fe20003f26070 */
[----:B------:R-:W-:Y:S01]  /*8e80*/  VIADD R5, R234, 0xffffff2e ;  /* 0xffffff2eea057836 */ /* 0x000fe20000000000 */
[----:B------:R-:W-:Y:S01]  /*8e90*/  ISETP.GE.U32.AND P3, PT, R4, 0x7fffff0a, PT ;  /* 0x7fffff0a0400780c */ /* 0x000fe20003f66070 */
[----:B------:R1:W-:Y:S01]  /*8ea0*/  LDGSTS.E [R235+0x1c024], desc[UR16][R114.64], !P2 ;  /* 0x1c02400072eb7fae */ /* 0x0003e2000d1a1010 */
[----:B------:R-:W-:Y:S01]  /*8eb0*/  VIADD R4, R234, 0xffffff2b ;  /* 0xffffff2bea047836 */ /* 0x000fe20000000000 */
[----:B------:R-:W-:-:S02]  /*8ec0*/  SEL R6, RZ, 0x1, P4 ;  /* 0x00000001ff067807 */ /* 0x000fc40002000000 */
[----:B------:R-:W-:Y:S01]  /*8ed0*/  ISETP.GE.U32.AND P2, PT, R5, 0x7fffff0f, PT ;  /* 0x7fffff0f0500780c */ /* 0x000fe20003f46070 */
[----:B------:R-:W-:Y:S01]  /*8ee0*/  VIADD R5, R234, 0xffffff28 ;  /* 0xffffff28ea057836 */ /* 0x000fe20000000000 */
[----:B------:R-:W-:Y:S01]  /*8ef0*/  SEL R7, RZ, 0x7fff8, P1 ;  /* 0x0007fff8ff077807 */ /* 0x000fe20000800000 */
[----:B------:R-:W-:Y:S01]  /*8f00*/  IMAD.IADD R6, R6, 0x1, R9 ;  /* 0x0000000106067824 */ /* 0x000fe200078e0209 */
[----:B------:R-:W-:Y:S01]  /*8f10*/  ISETP.GE.U32.AND P1, PT, R4, 0x7fffff0c, PT ;  /* 0x7fffff0c0400780c */ /* 0x000fe20003f26070 */
[C---:B------:R-:W-:Y:S01]  /*8f20*/  VIADD R4, R234.reuse, 0xffffff25 ;  /* 0xffffff25ea047836 */ /* 0x040fe20000000000 */
[----:B------:R-:W-:Y:S01]  /*8f30*/  ISETP.GE.U32.AND P4, PT, R5, 0x7fffff09, PT ;  /* 0x7fffff090500780c */ /* 0x000fe20003f86070 */
[----:B------:R-:W-:Y:S01]  /*8f40*/  VIADD R5, R234, 0xffffff2a ;  /* 0xffffff2aea057836 */ /* 0x000fe20000000000 */
[----:B------:R-:W-:Y:S02]  /*8f50*/  SEL R11, RZ, 0x1fffe, P3 ;  /* 0x0001fffeff0b7807 */ /* 0x000fe40001800000 */
[----:B------:R-:W-:-:S02]  /*8f60*/  SEL R8, RZ, 0x1, P4 ;  /* 0x00000001ff087807 */ /* 0x000fc40002000000 */
[----:B------:R-:W-:Y:S02]  /*8f70*/  ISETP.GE.U32.AND P3, PT, R5, 0x7fffff0b, PT ;  /* 0x7fffff0b0500780c */ /* 0x000fe40003f66070 */
[----:B------:R-:W-:Y:S01]  /*8f80*/  ISETP.GE.U32.AND P4, PT, R4, 0x7fffff06, PT ;  /* 0x7fffff060400780c */ /* 0x000fe20003f86070 */
[----:B------:R-:W-:Y:S01]  /*8f90*/  IMAD.IADD R8, R8, 0x1, R11 ;  /* 0x0000000108087824 */ /* 0x000fe200078e020b */
[----:B------:R-:W-:Y:S02]  /*8fa0*/  SEL R5, RZ, 0x7fff8, P1 ;  /* 0x0007fff8ff057807 */ /* 0x000fe40000800000 */
[----:B------:R-:W-:Y:S02]  /*8fb0*/  SEL R4, RZ, 0x4, P3 ;  /* 0x00000004ff047807 */ /* 0x000fe40001800000 */
[----:B------:R-:W-:Y:S01]  /*8fc0*/  ISETP.GE.U32.AND P1, PT, R10, 0x7fffff05, PT ;  /* 0x7fffff050a00780c */ /* 0x000fe20003f26070 */
[----:B------:R-:W-:Y:S01]  /*8fd0*/  VIADD R10, R234, 0xffffff21 ;  /* 0xffffff21ea0a7836 */ /* 0x000fe20000000000 */
[----:B------:R-:W-:-:S02]  /*8fe0*/  ISETP.GE.U32.AND P3, PT, R12, 0x7fffff08, PT ;  /* 0x7fffff080c00780c */ /* 0x000fc40003f66070 */
[----:B------:R-:W-:Y:S02]  /*8ff0*/  SEL R15, RZ, 0x1fffe, P4 ;  /* 0x0001fffeff0f7807 */ /* 0x000fe40002000000 */
[----:B------:R-:W-:Y:S02]  /*9000*/  ISETP.GE.U32.AND P4, PT, R13, 0x7fffff07, PT ;  /* 0x7fffff070d00780c */ /* 0x000fe40003f86070 */
[----:B------:R-:W-:Y:S02]  /*9010*/  SEL R13, RZ, 0x7fff8, P3 ;  /* 0x0007fff8ff0d7807 */ /* 0x000fe40001800000 */
[----:B------:R-:W-:Y:S02]  /*9020*/  SEL R12, RZ, 0x1, P1 ;  /* 0x00000001ff0c7807 */ /* 0x000fe40000800000 */
[----:B------:R-:W-:Y:S01]  /*9030*/  ISETP.GE.U32.AND P3, PT, R14, 0x7fffff04, PT ;  /* 0x7fffff040e00780c */ /* 0x000fe20003f66070 */
[----:B------:R-:W-:Y:S01]  /*9040*/  VIADD R14, R234, 0xffffff35 ;  /* 0xffffff35ea0e7836 */ /* 0x000fe20000000000 */
[----:B------:R-:W-:Y:S01]  /*9050*/  ISETP.GE.U32.AND P1, PT, R10, 0x7fffff02, PT ;  /* 0x7fffff020a00780c */ /* 0x000fe20003f26070 */
[----:B------:R-:W-:Y:S01]  /*9060*/  IMAD.IADD R12, R12, 0x1, R15 ;  /* 0x000000010c0c7824 */ /* 0x000fe200078e020f */
[----:B------:R-:W-:-:S02]  /*9070*/  SEL R10, RZ, 0x4, P4 ;  /* 0x00000004ff0a7807 */ /* 0x000fc40002000000 */
[----:B------:R-:W-:Y:S02]  /*9080*/  ISETP.GE.U32.AND P4, PT, R16, 0x7fffff01, PT ;  /* 0x7fffff011000780c */ /* 0x000fe40003f86070 */
[----:B------:R-:W-:Y:S02]  /*9090*/  SEL R18, RZ, 0x1fffe, P1 ;  /* 0x0001fffeff127807 */ /* 0x000fe40000800000 */
[----:B------:R-:W-:Y:S02]  /*90a0*/  ISETP.GE.U32.AND P1, PT, R14, 0x7fffff16, PT ;  /* 0x7fffff160e00780c */ /* 0x000fe40003f26070 */
[----:B------:R-:W-:Y:S02]  /*90b0*/  SEL R14, RZ, 0x7fff8, P3 ;  /* 0x0007fff8ff0e7807 */ /* 0x000fe40001800000 */
[----:B------:R-:W-:Y:S02]  /*90c0*/  ISETP.GE.U32.AND P3, PT, R17, 0x7fffff03, PT ;  /* 0x7fffff031100780c */ /* 0x000fe40003f66070 */
[----:B------:R-:W-:-:S02]  /*90d0*/  SEL R17, RZ, 0x1, P4 ;  /* 0x00000001ff117807 */ /* 0x000fc40002000000 */
[----:B------:R-:W-:Y:S02]  /*90e0*/  LOP3.LUT R8, R8, 0x3, RZ, 0xc0, !PT ;  /* 0x0000000308087812 */ /* 0x000fe400078ec0ff */
[----:B------:R-:W-:Y:S01]  /*90f0*/  SEL R11, RZ, 0x4, P3 ;  /* 0x00000004ff0b7807 */ /* 0x000fe20001800000 */
[----:B------:R-:W-:Y:S01]  /*9100*/  IMAD.IADD R17, R17, 0x1, R18 ;  /* 0x0000000111117824 */ /* 0x000fe200078e0212 */
[----:B------:R-:W-:Y:S01]  /*9110*/  IADD3 R5, PT, PT, R8, R5, R4 ;  /* 0x0000000508057210 */ /* 0x000fe20007ffe004 */
[----:B------:R-:W-:Y:S01]  /*9120*/  VIADD R8, R234, 0xffffff33 ;  /* 0xffffff33ea087836 */ /* 0x000fe20000000000 */
[----:B------:R-:W-:Y:S01]  /*9130*/  LOP3.LUT R12, R12, 0x3, RZ, 0xc0, !PT ;  /* 0x000000030c0c7812 */ /* 0x000fe200078ec0ff */
[----:B------:R1:W-:Y:S01]  /*9140*/  LDGSTS.E [R235+0x1c028], desc[UR16][R116.64], !P1 ;  /* 0x1c02800074eb7fae */ /* 0x0003e2000c9a1010 */
[----:B------:R-:W-:Y:S01]  /*9150*/  LOP3.LUT R17, R17, 0x3, RZ, 0xc0, !PT ;  /* 0x0000000311117812 */ /* 0x000fe200078ec0ff */
[----:B------:R-:W-:Y:S01]  /*9160*/  IMAD.SHL.U32 R5, R5, 0x100, RZ ;  /* 0x0000010005057824 */ /* 0x000fe200078e00ff */
[----:B------:R-:W-:-:S02]  /*9170*/  SEL R4, RZ, 0x4, P2 ;  /* 0x00000004ff047807 */ /* 0x000fc40001000000 */
[----:B------:R-:W-:Y:S02]  /*9180*/  IADD3 R11, PT, PT, R17, R14, R11 ;  /* 0x0000000e110b7210 */ /* 0x000fe40007ffe00b */
[----:B------:R-:W-:Y:S02]  /*9190*/  LOP3.LUT R6, R6, 0x3, RZ, 0xc0, !PT ;  /* 0x0000000306067812 */ /* 0x000fe400078ec0ff */
[----:B------:R-:W-:Y:S02]  /*91a0*/  ISETP.GE.U32.AND P3, PT, R19, 0x7fffff15, PT ;  /* 0x7fffff151300780c */ /* 0x000fe40003f66070 */
[----:B------:R-:W-:Y:S02]  /*91b0*/  IADD3 R10, PT, PT, R12, R13, R10 ;  /* 0x0000000d0c0a7210 */ /* 0x000fe40007ffe00a */
[----:B------:R-:W-:Y:S02]  /*91c0*/  LOP3.LUT R11, R11, 0xf, RZ, 0xc0, !PT ;  /* 0x0000000f0b0b7812 */ /* 0x000fe400078ec0ff */
[----:B------:R-:W-:-:S02]  /*91d0*/  ISETP.GE.U32.AND P2, PT, R8, 0x7fffff14, PT ;  /* 0x7fffff140800780c */ /* 0x000fc40003f46070 */
[----:B------:R-:W-:Y:S01]  /*91e0*/  IADD3 R4, PT, PT, R6, R7, R4 ;  /* 0x0000000706047210 */ /* 0x000fe20007ffe004 */
[----:B------:R-:W-:Y:S01]  /*91f0*/  IMAD R10, R10, 0x10, R11 ;  /* 0x000000100a0a7824 */ /* 0x000fe200078e020b */
[----:B------:R-:W-:Y:S01]  /*9200*/  LOP3.LUT R5, R5, 0xf00, RZ, 0xe2, !PT ;  /* 0x00000f0005057812 */ /* 0x000fe200078ee2ff */
[----:B------:R-:W-:Y:S02]  /*9210*/  VIADD R6, R234, 0xffffff32 ;  /* 0xffffff32ea067836 */ /* 0x000fe40000000000 */
[----:B------:R1:W-:Y:S01]  /*9220*/  LDGSTS.E [R235+0x1c02c], desc[UR16][R118.64], !P3 ;  /* 0x1c02c00076eb7fae */ /* 0x0003e2000d9a1010 */
[----:B------:R-:W-:Y:S01]  /*9230*/  LOP3.LUT R10, R10, 0xff, RZ, 0xc0, !PT ;  /* 0x000000ff0a0a7812 */ /* 0x000fe200078ec0ff */
[----:B------:R-:W-:Y:S01]  /*9240*/  IMAD R5, R4, 0x1000, R5 ;  /* 0x0000100004057824 */ /* 0x000fe200078e0205 */
[----:B------:R-:W-:Y:S01]  /*9250*/  ISETP.GE.U32.AND P1, PT, R6, 0x7fffff13, PT ;  /* 0x7fffff130600780c */ /* 0x000fe20003f26070 */
[C---:B------:R-:W-:Y:S02]  /*9260*/  VIADD R4, R234.reuse, 0xffffff31 ;  /* 0xffffff31ea047836 */ /* 0x040fe40000000000 */
[----:B------:R-:W-:Y:S01]  /*9270*/  VIADD R234, R234, 0xffffff30 ;  /* 0xffffff30eaea7836 */ /* 0x000fe20000000000 */
[----:B------:R1:W-:Y:S01]  /*9280*/  LDGSTS.E [R235+0x1c030], desc[UR16][R120.64], !P2 ;  /* 0x1c03000078eb7fae */ /* 0x0003e2000d1a1010 */
[----:B------:R-:W-:Y:S01]  /*9290*/  IMAD.IADD R5, R5, 0x1, R10 ;  /* 0x0000000105057824 */ /* 0x000fe200078e020a */
[----:B------:R-:W-:-:S02]  /*92a0*/  ISETP.GE.U32.AND P3, PT, R4, 0x7fffff12, PT ;  /* 0x7fffff120400780c */ /* 0x000fc40003f66070 */
[----:B------:R-:W-:Y:S02]  /*92b0*/  ISETP.GE.U32.AND P2, PT, R234, 0x7fffff11, PT ;  /* 0x7fffff11ea00780c */ /* 0x000fe40003f46070 */
[----:B------:R-:W-:Y:S02]  /*92c0*/  LOP3.LUT R17, R5, 0xffff, RZ, 0xc0, !PT ;  /* 0x0000ffff05117812 */ /* 0x000fe400078ec0ff */
[----:B------:R-:W-:Y:S01]  /*92d0*/  IADD3 R4, P6, PT, R146, UR50, RZ ;  /* 0x0000003292047c10 */ /* 0x000fe2000ffde0ff */
[----:B------:R1:W-:Y:S01]  /*92e0*/  LDGSTS.E [R235+0x1c034], desc[UR16][R122.64], !P1 ;  /* 0x1c0340007aeb7fae */ /* 0x0003e2000c9a1010 */
[--C-:B------:R-:W-:Y:S02]  /*92f0*/  SHF.R.U32.HI R6, RZ, 0xf, R17.reuse ;  /* 0x0000000fff067819 */ /* 0x100fe40000011611 */
[----:B------:R-:W-:Y:S02]  /*9300*/  SHF.R.U32.HI R7, RZ, 0xe, R17 ;  /* 0x0000000eff077819 */ /* 0x000fe40000011611 */
[----:B------:R-:W-:Y:S01]  /*9310*/  LOP3.LUT P1, RZ, R6, 0x1, RZ, 0xc0, !PT ;  /* 0x0000000106ff7812 */ /* 0x000fe2000782c0ff */
[----:B------:R1:W-:Y:S01]  /*9320*/  LDGSTS.E [R235+0x1c038], desc[UR16][R124.64], !P3 ;  /* 0x1c0380007ceb7fae */ /* 0x0003e2000d9a1010 */
[----:B------:R-:W-:-:S02]  /*9330*/  LOP3.LUT P3, RZ, R7, 0x1, RZ, 0xc0, !PT ;  /* 0x0000000107ff7812 */ /* 0x000fc4000786c0ff */
[--C-:B------:R-:W-:Y:S01]  /*9340*/  SHF.R.U32.HI R11, RZ, 0xd, R17.reuse ;  /* 0x0000000dff0b7819 */ /* 0x100fe20000011611 */
[----:B------:R1:W-:Y:S01]  /*9350*/  LDGSTS.E [R235+0x1c03c], desc[UR16][R126.64], !P2 ;  /* 0x1c03c0007eeb7fae */ /* 0x0003e2000d1a1010 */
[----:B------:R-:W-:Y:S02]  /*9360*/  IADD3 R8, P2, PT, R150, UR50, RZ ;  /* 0x0000003296087c10 */ /* 0x000fe4000ff5e0ff */
[--C-:B------:R-:W-:Y:S02]  /*9370*/  SHF.R.U32.HI R12, RZ, 0xc, R17.reuse ;  /* 0x0000000cff0c7819 */ /* 0x100fe40000011611 */
[----:B------:R-:W-:Y:S02]  /*9380*/  IADD3.X R9, PT, PT, R151, UR51, RZ, P2, !PT ;  /* 0x0000003397097c10 */ /* 0x000fe400097fe4ff */
[----:B------:R-:W-:Y:S01]  /*9390*/  LOP3.LUT P2, RZ, R11, 0x1, RZ, 0xc0, !PT ;  /* 0x000000010bff7812 */ /* 0x000fe2000784c0ff */
[----:B------:R1:W-:Y:S01]  /*93a0*/  LDGSTS.E [R235+0x1c040], desc[UR16][R128.64], P1 ;  /* 0x1c04000080eb7fae */ /* 0x0003e200089a1010 */
[----:B------:R-:W-:-:S02]  /*93b0*/  SHF.R.U32.HI R13, RZ, 0xb, R17 ;  /* 0x0000000bff0d7819 */ /* 0x000fc40000011611 */
[----:B------:R-:W-:Y:S01]  /*93c0*/  LOP3.LUT P1, RZ, R12, 0x1, RZ, 0xc0, !PT ;  /* 0x000000010cff7812 */ /* 0x000fe2000782c0ff */
[----:B------:R1:W-:Y:S01]  /*93d0*/  LDGSTS.E [R235+0x1c044], desc[UR16][R130.64], P3 ;  /* 0x1c04400082eb7fae */ /* 0x0003e200099a1010 */
[----:B------:R-:W-:Y:S02]  /*93e0*/  LOP3.LUT P3, RZ, R13, 0x1, RZ, 0xc0, !PT ;  /* 0x000000010dff7812 */ /* 0x000fe4000786c0ff */
[--C-:B------:R-:W-:Y:S02]  /*93f0*/  SHF.R.U32.HI R13, RZ, 0xa, R17.reuse ;  /* 0x0000000aff0d7819 */ /* 0x100fe40000011611 */
[--C-:B------:R-:W-:Y:S02]  /*9400*/  SHF.R.U32.HI R14, RZ, 0x9, R17.reuse ;  /* 0x00000009ff0e7819 */ /* 0x100fe40000011611 */
[----:B------:R-:W-:Y:S01]  /*9410*/  SHF.R.U32.HI R15, RZ, 0x7, R17 ;  /* 0x00000007ff0f7819 */ /* 0x000fe20000011611 */
[----:B------:R1:W-:Y:S01]  /*9420*/  LDGSTS.E [R235+0x1c048], desc[UR16][R132.64], P2 ;  /* 0x1c04800084eb7fae */ /* 0x0003e200091a1010 */
[----:B------:R-:W-:-:S02]  /*9430*/  LOP3.LUT P2, RZ, R13, 0x1, RZ, 0xc0, !PT ;  /* 0x000000010dff7812 */ /* 0x000fc4000784c0ff */
[--C-:B------:R-:W-:Y:S01]  /*9440*/  SHF.R.U32.HI R18, RZ, 0x6, R17.reuse ;  /* 0x00000006ff127819 */ /* 0x100fe20000011611 */
[----:B------:R1:W-:Y:S01]  /*9450*/  LDGSTS.E [R235+0x1c04c], desc[UR16][R134.64], P1 ;  /* 0x1c04c00086eb7fae */ /* 0x0003e200089a1010 */
[----:B------:R-:W-:Y:S02]  /*9460*/  LOP3.LUT P1, RZ, R14, 0x1, RZ, 0xc0, !PT ;  /* 0x000000010eff7812 */ /* 0x000fe4000782c0ff */
[--C-:B------:R-:W-:Y:S01]  /*9470*/  SHF.R.U32.HI R14, RZ, 0x8, R17.reuse ;  /* 0x00000008ff0e7819 */ /* 0x100fe20000011611 */
[----:B------:R1:W-:Y:S01]  /*9480*/  LDGSTS.E [R235+0x1c050], desc[UR16][R136.64], P3 ;  /* 0x1c05000088eb7fae */ /* 0x0003e200099a1010 */
[--C-:B------:R-:W-:Y:S02]  /*9490*/  SHF.R.U32.HI R19, RZ, 0x5, R17.reuse ;  /* 0x00000005ff137819 */ /* 0x100fe40000011611 */
[----:B------:R-:W-:Y:S02]  /*94a0*/  LOP3.LUT P3, RZ, R14, 0x1, RZ, 0xc0, !PT ;  /* 0x000000010eff7812 */ /* 0x000fe4000786c0ff */
[----:B------:R-:W-:Y:S01]  /*94b0*/  SHF.R.U32.HI R23, RZ, 0x4, R17 ;  /* 0x00000004ff177819 */ /* 0x000fe20000011611 */
[----:B------:R1:W-:Y:S01]  /*94c0*/  LDGSTS.E [R235+0x1c054], desc[UR16][R138.64], P2 ;  /* 0x1c0540008aeb7fae */ /* 0x0003e200091a1010 */
[----:B------:R-:W-:-:S02]  /*94d0*/  LOP3.LUT P2, RZ, R15, 0x1, RZ, 0xc0, !PT ;  /* 0x000000010fff7812 */ /* 0x000fc4000784c0ff */
[----:B------:R-:W-:Y:S01]  /*94e0*/  SHF.R.U32.HI R24, RZ, 0x3, R17 ;  /* 0x00000003ff187819 */ /* 0x000fe20000011611 */
[----:B------:R1:W-:Y:S01]  /*94f0*/  LDGSTS.E [R235+0x1c058], desc[UR16][R140.64], P1 ;  /* 0x1c0580008ceb7fae */ /* 0x0003e200089a1010 */
[----:B------:R-:W-:Y:S02]  /*9500*/  LOP3.LUT P1, RZ, R18, 0x1, RZ, 0xc0, !PT ;  /* 0x0000000112ff7812 */ /* 0x000fe4000782c0ff */
[----:B------:R-:W-:Y:S02]  /*9510*/  IADD3.X R5, PT, PT, R147, UR51, RZ, P6, !PT ;  /* 0x0000003393057c10 */ /* 0x000fe4000b7fe4ff */
[----:B------:R-:W-:Y:S01]  /*9520*/  IADD3 R6, P6, PT, R148, UR50, RZ ;  /* 0x0000003294067c10 */ /* 0x000fe2000ffde0ff */
[----:B------:R1:W-:Y:S01]  /*9530*/  LDGSTS.E [R235+0x1c05c], desc[UR16][R142.64], P3 ;  /* 0x1c05c0008eeb7fae */ /* 0x0003e200099a1010 */
[----:B------:R-:W-:Y:S02]  /*9540*/  LOP3.LUT P3, RZ, R19, 0x1, RZ, 0xc0, !PT ;  /* 0x0000000113ff7812 */ /* 0x000fe4000786c0ff */
[----:B------:R-:W-:Y:S01]  /*9550*/  IADD3.X R7, PT, PT, R149, UR51, RZ, P6, !PT ;  /* 0x0000003395077c10 */ /* 0x000fe2000b7fe4ff */
[----:B------:R1:W-:Y:S01]  /*9560*/  LDGSTS.E [R235+0x1c060], desc[UR16][R144.64], P2 ;  /* 0x1c06000090eb7fae */ /* 0x0003e200091a1010 */
[----:B------:R-:W-:-:S02]  /*9570*/  IADD3 R20, P2, PT, R160, UR50, RZ ;  /* 0x00000032a0147c10 */ /* 0x000fc4000ff5e0ff */
[----:B------:R-:W-:Y:S01]  /*9580*/  IADD3 R10, P6, PT, R152, UR50, RZ ;  /* 0x00000032980a7c10 */ /* 0x000fe2000ffde0ff */
[----:B------:R1:W-:Y:S01]  /*9590*/  LDGSTS.E [R235+0x1c064], desc[UR16][R210.64], P1 ;  /* 0x1c064000d2eb7fae */ /* 0x0003e200089a1010 */
[----:B------:R-:W-:Y:S02]  /*95a0*/  IADD3.X R21, PT, PT, R161, UR51, RZ, P2, !PT ;  /* 0x00000033a1157c10 */ /* 0x000fe400097fe4ff */
[----:B------:R-:W-:Y:S02]  /*95b0*/  LOP3.LUT P2, RZ, R23, 0x1, RZ, 0xc0, !PT ;  /* 0x0000000117ff7812 */ /* 0x000fe4000784c0ff */
[----:B------:R-:W-:Y:S01]  /*95c0*/  ISETP.GE.AND P1, PT, R3, R236, PT ;  /* 0x000000ec0300720c */ /* 0x000fe20003f26270 */
[----:B------:R1:W-:Y:S01]  /*95d0*/  LDGSTS.E [R235+0x1c068], desc[UR16][R212.64], P3 ;  /* 0x1c068000d4eb7fae */ /* 0x0003e200099a1010 */
[----:B------:R-:W-:Y:S02]  /*95e0*/  ISETP.GT.AND P3, PT, R232, 0xdf, PT ;  /* 0x000000dfe800780c */ /* 0x000fe40003f64270 */
[----:B------:R-:W-:-:S02]  /*95f0*/  SEL R25, RZ, 0x4, P1 ;  /* 0x00000004ff197807 */ /* 0x000fc40000800000 */
[----:B------:R-:W-:Y:S02]  /*9600*/  LOP3.LUT P1, RZ, R24, 0x1, RZ, 0xc0, !PT ;  /* 0x0000000118ff7812 */ /* 0x000fe4000782c0ff */
[----:B------:R-:W-:Y:S02]  /*9610*/  SEL R28, R25, RZ, P3 ;  /* 0x000000ff191c7207 */ /* 0x000fe40001800000 */
[--C-:B------:R-:W-:Y:S01]  /*9620*/  SHF.R.U32.HI R25, RZ, 0x2, R17.reuse ;  /* 0x00000002ff197819 */ /* 0x100fe20000011611 */
[----:B------:R1:W-:Y:S01]  /*9630*/  LDGSTS.E [R235+0x1c06c], desc[UR16][R214.64], P2 ;  /* 0x1c06c000d6eb7fae */ /* 0x0003e200091a1010 */
[----:B------:R-:W-:Y:S02]  /*9640*/  IADD3 R24, P2, PT, R164, UR50, RZ ;  /* 0x00000032a4187c10 */ /* 0x000fe4000ff5e0ff */
[----:B------:R-:W-:Y:S02]  /*9650*/  SHF.R.U32.HI R17, RZ, 0x1, R17 ;  /* 0x00000001ff117819 */ /* 0x000fe40000011611 */
[----:B------:R-:W-:-:S02]  /*9660*/  LOP3.LUT P3, RZ, R25, 0x1, RZ, 0xc0, !PT ;  /* 0x0000000119ff7812 */ /* 0x000fc4000786c0ff */
[----:B------:R-:W-:Y:S01]  /*9670*/  IADD3.X R25, PT, PT, R165, UR51, RZ, P2, !PT ;  /* 0x00000033a5197c10 */ /* 0x000fe200097fe4ff */
[----:B------:R1:W-:Y:S01]  /*9680*/  LDGSTS.E [R235+0x1c070], desc[UR16][R216.64], P1 ;  /* 0x1c070000d8eb7fae */ /* 0x0003e200089a1010 */
[----:B------:R-:W-:Y:S02]  /*9690*/  LOP3.LUT P2, RZ, R17, 0x1, RZ, 0xc0, !PT ;  /* 0x0000000111ff7812 */ /* 0x000fe4000784c0ff */
[----:B------:R-:W-:Y:S02]  /*96a0*/  ISETP.NE.U32.AND P1, PT, R28, RZ, PT ;  /* 0x000000ff1c00720c */ /* 0x000fe40003f25070 */
[----:B------:R-:W-:Y:S02]  /*96b0*/  IADD3.X R11, PT, PT, R153, UR51, RZ, P6, !PT ;  /* 0x00000033990b7c10 */ /* 0x000fe4000b7fe4ff */
[----:B------:R-:W-:-:S03]  /*96c0*/  IADD3 R12, P6, PT, R154, UR50, RZ ;  /* 0x000000329a0c7c10 */ /* 0x000fc6000ffde0ff */
[----:B------:R1:W-:Y:S01]  /*96d0*/  LDGSTS.E [R235+0x1c074], desc[UR16][R218.64], P3 ;  /* 0x1c074000daeb7fae */ /* 0x0003e200099a1010 */
[----:B------:R-:W-:Y:S02]  /*96e0*/  IADD3.X R13, PT, PT, R155, UR51, RZ, P6, !PT ;  /* 0x000000339b0d7c10 */ /* 0x000fe4000b7fe4ff */
[----:B------:R-:W-:Y:S01]  /*96f0*/  IADD3 R14, P6, PT, R156, UR50, RZ ;  /* 0x000000329c0e7c10 */ /* 0x000fe2000ffde0ff */
[----:B------:R1:W-:Y:S03]  /*9700*/  LDGSTS.E [R235+0x1c078], desc[UR16][R220.64], P2 ;  /* 0x1c078000dceb7fae */ /* 0x0003e600091a1010 */
[----:B------:R-:W-:Y:S01]  /*9710*/  IADD3.X R15, PT, PT, R157, UR51, RZ, P6, !PT ;  /* 0x000000339d0f7c10 */ /* 0x000fe2000b7fe4ff */
[----:B------:R1:W-:Y:S01]  /*9720*/  LDGSTS.E [R235+0x1c07c], desc[UR16][R222.64], !P4 ;  /* 0x1c07c000deeb7fae */ /* 0x0003e2000e1a1010 */
[----:B------:R-:W-:-:S03]  /*9730*/  IADD3 R18, P6, PT, R158, UR50, RZ ;  /* 0x000000329e127c10 */ /* 0x000fc6000ffde0ff */
[----:B------:R-:W0:Y:S01]  /*9740*/  LDGDEPBAR ;  /* 0x00000000000079af */ /* 0x000e220000000000 */
[----:B------:R-:W-:Y:S02]  /*9750*/  IADD3.X R19, PT, PT, R159, UR51, RZ, P6, !PT ;  /* 0x000000339f137c10 */ /* 0x000fe4000b7fe4ff */
[----:B------:R-:W-:Y:S01]  /*9760*/  IADD3 R22, P6, PT, R162, UR50, RZ ;  /* 0x00000032a2167c10 */ /* 0x000fe2000ffde0ff */
[----:B------:R1:W-:Y:S03]  /*9770*/  LDGSTS.E [R237+0x18000], desc[UR16][R168.64], P1 ;  /* 0x18000000a8ed7fae */ /* 0x0003e600089a1010 */
[----:B------:R-:W-:Y:S01]  /*9780*/  IADD3.X R23, PT, PT, R163, UR51, RZ, P6, !PT ;  /* 0x00000033a3177c10 */ /* 0x000fe2000b7fe4ff */
[----:B------:R1:W-:Y:S01]  /*9790*/  LDGSTS.E [R237+0x18400], desc[UR16][R172.64], P1 ;  /* 0x18400000aced7fae */ /* 0x0003e200089a1010 */
[----:B------:R-:W-:-:S03]  /*97a0*/  IADD3 R26, P6, PT, R166, UR50, RZ ;  /* 0x00000032a61a7c10 */ /* 0x000fc6000ffde0ff */
[----:B------:R1:W-:Y:S01]  /*97b0*/  LDGSTS.E [R237+0x18800], desc[UR16][R174.64], P1 ;  /* 0x18800000aeed7fae */ /* 0x0003e200089a1010 */
[----:B------:R-:W-:Y:S02]  /*97c0*/  IADD3.X R27, PT, PT, R167, UR51, RZ, P6, !PT ;  /* 0x00000033a71b7c10 */ /* 0x000fe4000b7fe4ff */
[----:B------:R-:W-:Y:S01]  /*97d0*/  IADD3 R28, P6, PT, R170, UR50, RZ ;  /* 0x00000032aa1c7c10 */ /* 0x000fe2000ffde0ff */
[----:B------:R1:W-:Y:S03]  /*97e0*/  LDGSTS.E [R237+0x18c00], desc[UR16][R176.64], P1 ;  /* 0x18c00000b0ed7fae */ /* 0x0003e600089a1010 */
[----:B------:R-:W-:Y:S01]  /*97f0*/  IADD3.X R29, PT, PT, R171, UR51, RZ, P6, !PT ;  /* 0x00000033ab1d7c10 */ /* 0x000fe2000b7fe4ff */
[----:B------:R1:W-:Y:S01]  /*9800*/  LDGSTS.E [R237+0x19000], desc[UR16][R178.64], P1 ;  /* 0x19000000b2ed7fae */ /* 0x0003e200089a1010 */
[----:B------:R-:W-:-:S03]  /*9810*/  ISETP.GE.AND P6, PT, R232, 0x20, PT ;  /* 0x00000020e800780c */ /* 0x000fc60003fc6270 */
[----:B------:R1:W-:Y:S04]  /*9820*/  LDGSTS.E [R237+0x19400], desc[UR16][R180.64], P1 ;  /* 0x19400000b4ed7fae */ /* 0x0003e800089a1010 */
        /* <DEDUP_REMOVED lines=25> */
[----:B------:R1:W-:Y:S01]  /*99c0*/  LDGSTS.E [R239+0x1be00], desc[UR16][R28.64], P1 ;  /* 0x1be000001cef7fae */ /* 0x0003e200089a1010 */
[----:B------:R-:W-:-:S03]  /*99d0*/  ISETP.GE.AND P1, PT, R232, 0x40, PT ;  /* 0x00000040e800780c */ /* 0x000fc60003f26270 */
[----:B------:R-:W0:Y:S10]  /*99e0*/  LDGDEPBAR ;  /* 0x00000000000079af */ /* 0x000e340000000000 */
[----:B-1----:R-:W-:Y:S05]  /*99f0*/  @!P1 BRA `(.L_x_8) ;  /* 0x0000002800c09947 */ /* 0x002fea0003800000 */
[----:B------:R-:W-:Y:S01]  /*9a00*/  SHF.R.S32.HI R4, RZ, 0x1f, R40 ;  /* 0x0000001fff047819 */ /* 0x000fe20000011428 */
[----:B------:R-:W1:Y:S01]  /*9a10*/  LDCU.128 UR4, c[0x0][0x380] ;  /* 0x00007000ff0477ac */ /* 0x000e620008000c00 */
[C---:B------:R-:W-:Y:S01]  /*9a20*/  IADD3 R173, P3, PT, R40.reuse, R233, RZ ;  /* 0x000000e928ad7210 */ /* 0x040fe20007f7e0ff */
[----:B------:R-:W-:Y:S01]  /*9a30*/  IMAD.MOV.U32 R170, RZ, RZ, RZ ;  /* 0x000000ffffaa7224 */ /* 0x000fe200078e00ff */
[C---:B------:R-:W-:Y:S01]  /*9a40*/  IADD3 R171, P4, PT, R40.reuse, R231, RZ ;  /* 0x000000e728ab7210 */ /* 0x040fe20007f9e0ff */
[----:B------:R-:W-:Y:S01]  /*9a50*/  UIMAD UR23, UR66, 0x1c, URZ ;  /* 0x0000001c421778a4 */ /* 0x000fe2000f8e02ff */
[C---:B------:R-:W-:Y:S01]  /*9a60*/  IADD3 R107, P1, PT, R40.reuse, R229, RZ ;  /* 0x000000e5286b7210 */ /* 0x040fe20007f3e0ff */
[----:B------:R-:W-:Y:S01]  /*9a70*/  UIMAD UR21, UR65, 0x1c, URZ ;  /* 0x0000001c411578a4 */ /* 0x000fe2000f8e02ff */
[----:B------:R-:W-:Y:S01]  /*9a80*/  IADD3 R35, P2, PT, R40, R227, RZ ;  /* 0x000000e328237210 */ /* 0x000fe20007f5e0ff */
[----:B------:R-:W-:Y:S01]  /*9a90*/  UMOV UR18, 0x1 ;  /* 0x0000000100127882 */ /* 0x000fe20000000000 */
[-C--:B------:R-:W-:Y:S01]  /*9aa0*/  LEA.HI.X.SX32 R192, R233, R4.reuse, 0x1, P3 ;  /* 0x00000004e9c07211 */ /* 0x080fe200018f0eff */
[----:B------:R-:W-:Y:S01]  /*9ab0*/  UMOV UR19, 0x6 ;  /* 0x0000000600137882 */ /* 0x000fe20000000000 */
[----:B------:R-:W-:-:S02]  /*9ac0*/  LEA.HI.X.SX32 R190, R231, R4, 0x1, P4 ;  /* 0x00000004e7be7211 */ /* 0x000fc400020f0eff */
[-C--:B------:R-:W-:Y:S02]  /*9ad0*/  LEA.HI.X.SX32 R188, R229, R4.reuse, 0x1, P1 ;  /* 0x00000004e5bc7211 */ /* 0x080fe400008f0eff */
[C---:B------:R-:W-:Y:S02]  /*9ae0*/  IADD3 R33, P3, PT, R40.reuse, R225, RZ ;  /* 0x000000e128217210 */ /* 0x040fe40007f7e0ff */
[C---:B------:R-:W-:Y:S01]  /*9af0*/  IADD3 R31, P4, PT, R40.reuse, R95, RZ ;  /* 0x0000005f281f7210 */ /* 0x040fe20007f9e0ff */
[----:B-1----:R-:W-:Y:S01]  /*9b00*/  UIMAD.WIDE.U32 UR12, UR67, 0x1c, UR4 ;  /* 0x0000001c430c78a5 */ /* 0x002fe2000f8e0004 */
[C---:B------:R-:W-:Y:S02]  /*9b10*/  IADD3 R29, P1, PT, R40.reuse, R93, RZ ;  /* 0x0000005d281d7210 */ /* 0x040fe40007f3e0ff */
[-C--:B------:R-:W-:Y:S01]  /*9b20*/  LEA.HI.X.SX32 R186, R227, R4.reuse, 0x1, P2 ;  /* 0x00000004e3ba7211 */ /* 0x080fe200010f0eff */
[----:B------:R-:W-:Y:S01]  /*9b30*/  UMOV UR5, URZ ;  /* 0x000000ff00057c82 */ /* 0x000fe20008000000 */
[----:B------:R-:W-:Y:S01]  /*9b40*/  IADD3 R27, P2, PT, R40, R91, RZ ;  /* 0x0000005b281b7210 */ /* 0x000fe20007f5e0ff */
[----:B------:R-:W-:Y:S01]  /*9b50*/  UIADD3 UR21, UPT, UPT, UR13, UR21, URZ ;  /* 0x000000150d157290 */ /* 0x000fe2000fffe0ff */
[-C--:B------:R-:W-:Y:S01]  /*9b60*/  LEA.HI.X.SX32 R184, R225, R4.reuse, 0x1, P3 ;  /* 0x00000004e1b87211 */ /* 0x080fe200018f0eff */
[----:B------:R-:W-:Y:S01]  /*9b70*/  UMOV UR20, UR12 ;  /* 0x0000000c00147c82 */ /* 0x000fe20008000000 */
[----:B------:R-:W-:-:S02]  /*9b80*/  LEA.HI.X.SX32 R182, R95, R4, 0x1, P4 ;  /* 0x000000045fb67211 */ /* 0x000fc400020f0eff */
[-C--:B------:R-:W-:Y:S02]  /*9b90*/  LEA.HI.X.SX32 R180, R93, R4.reuse, 0x1, P1 ;  /* 0x000000045db47211 */ /* 0x080fe400008f0eff */
[C---:B------:R-:W-:Y:S02]  /*9ba0*/  IADD3 R25, P3, PT, R40.reuse, R89, RZ ;  /* 0x0000005928197210 */ /* 0x040fe40007f7e0ff */
[C---:B------:R-:W-:Y:S02]  /*9bb0*/  IADD3 R23, P4, PT, R40.reuse, R87, RZ ;  /* 0x0000005728177210 */ /* 0x040fe40007f9e0ff */
[C---:B------:R-:W-:Y:S02]  /*9bc0*/  IADD3 R21, P1, PT, R40.reuse, R85, RZ ;  /* 0x0000005528157210 */ /* 0x040fe40007f3e0ff */
[----:B------:R-:W-:Y:S02]  /*9bd0*/  LEA.HI.X.SX32 R178, R91, R4, 0x1, P2 ;  /* 0x000000045bb27211 */ /* 0x000fe400010f0eff */
[----:B------:R-:W-:-:S02]  /*9be0*/  IADD3 R19, P2, PT, R40, R83, RZ ;  /* 0x0000005328137210 */ /* 0x000fc40007f5e0ff */
[-C--:B------:R-:W-:Y:S02]  /*9bf0*/  LEA.HI.X.SX32 R176, R89, R4.reuse, 0x1, P3 ;  /* 0x0000000459b07211 */ /* 0x080fe400018f0eff */
[-C--:B------:R-:W-:Y:S02]  /*9c00*/  LEA.HI.X.SX32 R174, R87, R4.reuse, 0x1, P4 ;  /* 0x0000000457ae7211 */ /* 0x080fe400020f0eff */
[----:B------:R-:W-:Y:S02]  /*9c10*/  LEA.HI.X.SX32 R172, R85, R4, 0x1, P1 ;  /* 0x0000000455ac7211 */ /* 0x000fe400008f0eff */
[C---:B------:R-:W-:Y:S02]  /*9c20*/  IADD3 R17, P3, PT, R40.reuse, R81, RZ ;  /* 0x0000005128117210 */ /* 0x040fe40007f7e0ff */
[C---:B------:R-:W-:Y:S02]  /*9c30*/  IADD3 R15, P4, PT, R40.reuse, R79, RZ ;  /* 0x0000004f280f7210 */ /* 0x040fe40007f9e0ff */
[----:B------:R-:W-:-:S02]  /*9c40*/  IADD3 R13, P1, PT, R40, R77, RZ ;  /* 0x0000004d280d7210 */ /* 0x000fc40007f3e0ff */
[-C--:B------:R-:W-:Y:S02]  /*9c50*/  LEA.HI.X.SX32 R106, R83, R4.reuse, 0x1, P2 ;  /* 0x00000004536a7211 */ /* 0x080fe400010f0eff */
[C---:B------:R-:W-:Y:S02]  /*9c60*/  IADD3 R11, P2, PT, R40.reuse, R75, RZ ;  /* 0x0000004b280b7210 */ /* 0x040fe40007f5e0ff */
[-C--:B------:R-:W-:Y:S02]  /*9c70*/  LEA.HI.X.SX32 R34, R81, R4.reuse, 0x1, P3 ;  /* 0x0000000451227211 */ /* 0x080fe400018f0eff */
[-C--:B------:R-:W-:Y:S02]  /*9c80*/  LEA.HI.X.SX32 R32, R79, R4.reuse, 0x1, P4 ;  /* 0x000000044f207211 */ /* 0x080fe400020f0eff */
[----:B------:R-:W-:Y:S02]  /*9c90*/  LEA.HI.X.SX32 R30, R77, R4, 0x1, P1 ;  /* 0x000000044d1e7211 */ /* 0x000fe400008f0eff */
[----:B------:R-:W-:-:S02]  /*9ca0*/  IADD3 R9, P3, PT, R40, R73, RZ ;  /* 0x0000004928097210 */ /* 0x000fc40007f7e0ff */
[C---:B------:R-:W-:Y:S02]  /*9cb0*/  IADD3 R79, P4, PT, R40.reuse, R71, RZ ;  /* 0x00000047284f7210 */ /* 0x040fe40007f9e0ff */
[C---:B------:R-:W-:Y:S01]  /*9cc0*/  IADD3 R81, P1, PT, R40.reuse, R69, RZ ;  /* 0x0000004528517210 */ /* 0x040fe20007f3e0ff */
[----:B------:R-:W-:Y:S01]  /*9cd0*/  IMAD.SHL.U32 R77, R9, 0x4, RZ ;  /* 0x00000004094d7824 */ /* 0x000fe200078e00ff */
[-C--:B------:R-:W-:Y:S01]  /*9ce0*/  LEA.HI.X.SX32 R28, R75, R4.reuse, 0x1, P2 ;  /* 0x000000044b1c7211 */ /* 0x080fe200010f0eff */
[----:B------:R-:W-:Y:S01]  /*9cf0*/  IMAD.SHL.U32 R75, R11, 0x4, RZ ;  /* 0x000000040b4b7824 */ /* 0x000fe200078e00ff */
[C---:B------:R-:W-:Y:S02]  /*9d00*/  IADD3 R83, P2, PT, R40.reuse, R67, RZ ;  /* 0x0000004328537210 */ /* 0x040fe40007f5e0ff */
[-C--:B------:R-:W-:Y:S01]  /*9d10*/  LEA.HI.X.SX32 R26, R73, R4.reuse, 0x1, P3 ;  /* 0x00000004491a7211 */ /* 0x080fe200018f0eff */
[----:B------:R-:W-:Y:S01]  /*9d20*/  IMAD.SHL.U32 R73, R13, 0x4, RZ ;  /* 0x000000040d497824 */ /* 0x000fe200078e00ff */
[-C--:B------:R-:W-:Y:S01]  /*9d30*/  LEA.HI.X.SX32 R24, R71, R4.reuse, 0x1, P4 ;  /* 0x0000000447187211 */ /* 0x080fe200020f0eff */
[----:B------:R-:W-:Y:S01]  /*9d40*/  IMAD.SHL.U32 R71, R15, 0x4, RZ ;  /* 0x000000040f477824 */ /* 0x000fe200078e00ff */
[----:B------:R-:W-:Y:S01]  /*9d50*/  LEA.HI.X.SX32 R22, R69, R4, 0x1, P1 ;  /* 0x0000000445167211 */ /* 0x000fe200008f0eff */
[----:B------:R-:W-:Y:S01]  /*9d60*/  IMAD.SHL.U32 R69, R17, 0x4, RZ ;  /* 0x0000000411457824 */ /* 0x000fe200078e00ff */
[----:B------:R-:W-:-:S02]  /*9d70*/  IADD3 R85, P3, PT, R40, R65, RZ ;  /* 0x0000004128557210 */ /* 0x000fc40007f7e0ff */
[C---:B------:R-:W-:Y:S02]  /*9d80*/  IADD3 R87, P4, PT, R40.reuse, R63, RZ ;  /* 0x0000003f28577210 */ /* 0x040fe40007f9e0ff */
[C---:B------:R-:W-:Y:S02]  /*9d90*/  IADD3 R89, P1, PT, R40.reuse, R61, RZ ;  /* 0x0000003d28597210 */ /* 0x040fe40007f3e0ff */
        /* <DEDUP_REMOVED lines=26> */
[----:B------:R-:W-:Y:S02]  /*9f40*/  IADD3 R40, P2, PT, R40, R43, RZ ;  /* 0x0000002b28287210 */ /* 0x000fe40007f5e0ff */
[----:B------:R-:W-:Y:S02]  /*9f50*/  SHF.R.S32.HI R7, RZ, 0x1f, R41 ;  /* 0x0000001fff077819 */ /* 0x000fe40000011429 */
[----:B------:R-:W-:-:S02]  /*9f60*/  LEA.HI.X.SX32 R43, R43, R4, 0x1, P2 ;  /* 0x000000042b2b7211 */ /* 0x000fc400010f0eff */
[----:B------:R-:W-:Y:S02]  /*9f70*/  IADD3 R109, P2, PT, R41, UR64, RZ ;  /* 0x00000040296d7c10 */ /* 0x000fe4000ff5e0ff */
[-C--:B------:R-:W-:Y:S01]  /*9f80*/  LEA.HI.X.SX32 R100, R49, R4.reuse, 0x1, P3 ;  /* 0x0000000431647211 */ /* 0x080fe200018f0eff */
[----:B------:R-:W-:Y:S01]  /*9f90*/  IMAD.SHL.U32 R49, R107, 0x4, RZ ;  /* 0x000000046b317824 */ /* 0x000fe200078e00ff */
[----:B------:R-:W-:Y:S01]  /*9fa0*/  LEA.HI.X.SX32 R102, R47, R4, 0x1, P4 ;  /* 0x000000042f667211 */ /* 0x000fe200020f0eff */
[----:B------:R-:W-:Y:S01]  /*9fb0*/  IMAD.SHL.U32 R47, R171, 0x4, RZ ;  /* 0x00000004ab2f7824 */ /* 0x000fe200078e00ff */
[C---:B------:R-:W-:Y:S02]  /*9fc0*/  IADD3 R111, P4, PT, R41.reuse, UR54, RZ ;  /* 0x00000036296f7c10 */ /* 0x040fe4000ff9e0ff */
[----:B------:R-:W-:Y:S02]  /*9fd0*/  IADD3 R113, P3, PT, R41, UR55, RZ ;  /* 0x0000003729717c10 */ /* 0x000fe4000ff7e0ff */
[----:B------:R-:W-:-:S02]  /*9fe0*/  LEA.HI.X.SX32 R108, R230, R7, 0x1, P2 ;  /* 0x00000007e66c7211 */ /* 0x000fc400010f0eff */
[C---:B------:R-:W-:Y:S02]  /*9ff0*/  IADD3 R115, P2, PT, R41.reuse, UR56, RZ ;  /* 0x0000003829737c10 */ /* 0x040fe4000ff5e0ff */
[-C--:B------:R-:W-:Y:S02]  /*a000*/  LEA.HI.X.SX32 R110, R228, R7.reuse, 0x1, P4 ;  /* 0x00000007e46e7211 */ /* 0x080fe400020f0eff */
[-C--:B------:R-:W-:Y:S02]  /*a010*/  LEA.HI.X.SX32 R112, R226, R7.reuse, 0x1, P3 ;  /* 0x00000007e2707211 */ /* 0x080fe400018f0eff */
        /* <DEDUP_REMOVED lines=40> */
[----:B------:R-:W-:Y:S02]  /*a2a0*/  SHF.R.S32.HI R5, RZ, 0x1f, R232 ;  /* 0x0000001fff057819 */ /* 0x000fe400000114e8 */
[-C--:B------:R-:W-:Y:S02]  /*a2b0*/  LEA.HI.X.SX32 R152, R58, R7.reuse, 0x1, P4 ;  /* 0x000000073a987211 */ /* 0x080fe400020f0eff */
[----:B------:R-:W-:Y:S02]  /*a2c0*/  LEA.HI.X.SX32 R154, R56, R7, 0x1, P3 ;  /* 0x00000007389a7211 */ /* 0x000fe400018f0eff */
[C---:B------:R-:W-:Y:S02]  /*a2d0*/  IADD3 R159, P4, PT, R41.reuse, UR43, RZ ;  /* 0x0000002b299f7c10 */ /* 0x040fe4000ff9e0ff */
[----:B------:R-:W-:-:S02]  /*a2e0*/  IADD3 R161, P3, PT, R41, UR44, RZ ;  /* 0x0000002c29a17c10 */ /* 0x000fc4000ff7e0ff */
[-C--:B------:R-:W-:Y:S02]  /*a2f0*/  LEA.HI.X.SX32 R156, R54, R7.reuse, 0x1, P2 ;  /* 0x00000007369c7211 */ /* 0x080fe400010f0eff */
[----:B------:R-:W-:Y:S02]  /*a300*/  LEA.HI R232, R5, R232, RZ, 0x5 ;  /* 0x000000e805e87211 */ /* 0x000fe400078f28ff */
[----:B------:R-:W-:Y:S02]  /*a310*/  IADD3 R163, P2, PT, R41, UR45, RZ ;  /* 0x0000002d29a37c10 */ /* 0x000fe4000ff5e0ff */
[----:B------:R-:W-:Y:S01]  /*a320*/  LEA.HI.X.SX32 R104, R45, R4, 0x1, P1 ;  /* 0x000000042d687211 */ /* 0x000fe200008f0eff */
[----:B------:R-:W-:Y:S01]  /*a330*/  IMAD.MOV.U32 R4, RZ, RZ, RZ ;  /* 0x000000ffff047224 */ /* 0x000fe200078e00ff */
[-C--:B------:R-:W-:Y:S01]  /*a340*/  LEA.HI.X.SX32 R158, R52, R7.reuse, 0x1, P4 ;  /* 0x00000007349e7211 */ /* 0x080fe200020f0eff */
[----:B------:R-:W-:Y:S01]  /*a350*/  IMAD.SHL.U32 R45, R173, 0x4, RZ ;  /* 0x00000004ad2d7824 */ /* 0x000fe200078e00ff */
[----:B------:R-:W-:-:S02]  /*a360*/  LEA.HI.X.SX32 R160, R50, R7, 0x1, P3 ;  /* 0x0000000732a07211 */ /* 0x000fc400018f0eff */
[C---:B------:R-:W-:Y:S01]  /*a370*/  IADD3 R169, P1, PT, R41.reuse, UR8, RZ ;  /* 0x0000000829a97c10 */ /* 0x040fe2000ff3e0ff */
[----:B------:R-:W-:Y:S01]  /*a380*/  UIMAD.WIDE.U32 UR8, UR9, 0x1c, UR6 ;  /* 0x0000001c090878a5 */ /* 0x000fe2000f8e0006 */
[C---:B------:R-:W-:Y:S02]  /*a390*/  IADD3 R165, P4, PT, R41.reuse, UR46, RZ ;  /* 0x0000002e29a57c10 */ /* 0x040fe4000ff9e0ff */
[----:B------:R-:W-:Y:S01]  /*a3a0*/  IADD3 R167, P3, PT, R41, UR47, RZ ;  /* 0x0000002f29a77c10 */ /* 0x000fe2000ff7e0ff */
[----:B------:R-:W-:Y:S01]  /*a3b0*/  UMOV UR6, URZ ;  /* 0x000000ff00067c82 */ /* 0x000fe20008000000 */
[----:B------:R-:W-:Y:S01]  /*a3c0*/  SHF.R.S32.HI R232, RZ, 0x5, R232 ;  /* 0x00000005ffe87819 */ /* 0x000fe200000114e8 */
[----:B------:R-:W-:Y:S01]  /*a3d0*/  UMOV UR7, URZ ;  /* 0x000000ff00077c82 */ /* 0x000fe20008000000 */
[-C--:B------:R-:W-:Y:S01]  /*a3e0*/  LEA.HI.X.SX32 R162, R48, R7.reuse, 0x1, P2 ;  /* 0x0000000730a27211 */ /* 0x080fe200010f0eff */
[----:B------:R-:W-:Y:S01]  /*a3f0*/  UIADD3 UR23, UPT, UPT, UR9, UR23, URZ ;  /* 0x0000001709177290 */ /* 0x000fe2000fffe0ff */
[----:B------:R-:W-:Y:S01]  /*a400*/  SHF.L.U64.HI R48, R107, 0x2, R188 ;  /* 0x000000026b307819 */ /* 0x000fe200000102bc */
[C---:B------:R-:W-:Y:S01]  /*a410*/  IMAD.SHL.U32 R107, R40.reuse, 0x4, RZ ;  /* 0x00000004286b7824 */ /* 0x040fe200078e00ff */
[----:B------:R-:W-:Y:S01]  /*a420*/  SHF.L.U64.HI R66, R19, 0x2, R106 ;  /* 0x0000000213427819 */ /* 0x000fe2000001026a */
[----:B------:R-:W-:Y:S01]  /*a430*/  UMOV UR22, UR8 ;  /* 0x0000000800167c82 */ /* 0x000fe20008000000 */
[----:B------:R-:W-:Y:S01]  /*a440*/  SHF.L.U64.HI R106, R40, 0x2, R43 ;  /* 0x00000002286a7819 */ /* 0x000fe2000001022b */
[----:B------:R-:W-:Y:S01]  /*a450*/  VIADD R43, R232, 0xfffffff9 ;  /* 0xfffffff9e82b7836 */ /* 0x000fe20000000000 */
[----:B------:R-:W-:-:S02]  /*a460*/  LEA.HI.X.SX32 R164, R46, R7, 0x1, P4 ;  /* 0x000000072ea47211 */ /* 0x000fc400020f0eff */
[-C--:B------:R-:W-:Y:S02]  /*a470*/  LEA.HI.X.SX32 R166, R44, R7.reuse, 0x1, P3 ;  /* 0x000000072ca67211 */ /* 0x080fe400018f0eff */
[----:B------:R-:W-:Y:S01]  /*a480*/  LEA.HI.X.SX32 R168, R42, R7, 0x1, P1 ;  /* 0x000000072aa87211 */ /* 0x000fe200008f0eff */
[----:B------:R-:W-:Y:S01]  /*a490*/  IMAD.MOV.U32 R42, RZ, RZ, R16 ;  /* 0x000000ffff2a7224 */ /* 0x000fe200078e0010 */
[----:B------:R-:W-:Y:S02]  /*a4a0*/  VIMNMX R40, PT, PT, R232, 0x2, !PT ;  /* 0x00000002e8287848 */ /* 0x000fe40007fe0100 */
[C---:B------:R-:W-:Y:S01]  /*a4b0*/  SHF.L.U64.HI R78, R79.reuse, 0x2, R24 ;  /* 0x000000024f4e7819 */ /* 0x040fe20000010218 */
[----:B------:R-:W-:Y:S01]  /*a4c0*/  IMAD.SHL.U32 R79, R79, 0x4, RZ ;  /* 0x000000044f4f7824 */ /* 0x000fe200078e00ff */
        /* <DEDUP_REMOVED lines=88> */
[----:B------:R-:W-:Y:S01]  /*aa50*/  SHF.L.U64.HI R41, R41, 0x2, R7 ;  /* 0x0000000229297819 */ /* 0x000fe20000010207 */
[----:B------:R-:W-:Y:S01]  /*aa60*/  VIADD R40, R40, 0xffffffff ;  /* 0xffffffff28287836 */ /* 0x000fe20000000000 */
[----:B------:R-:W-:-:S02]  /*aa70*/  SHF.L.U64.HI R44, R173, 0x2, R192 ;  /* 0x00000002ad2c7819 */ /* 0x000fc400000102c0 */
[----:B------:R-:W-:Y:S02]  /*aa80*/  SHF.L.U64.HI R46, R171, 0x2, R190 ;  /* 0x00000002ab2e7819 */ /* 0x000fe400000102be */
[----:B------:R-:W-:Y:S02]  /*aa90*/  SHF.L.U64.HI R50, R35, 0x2, R186 ;  /* 0x0000000223327819 */ /* 0x000fe400000102ba */
[----:B------:R-:W-:Y:S02]  /*aaa0*/  SHF.L.U64.HI R52, R33, 0x2, R184 ;  /* 0x0000000221347819 */ /* 0x000fe400000102b8 */
[----:B------:R-:W-:Y:S02]  /*aab0*/  SHF.L.U64.HI R54, R31, 0x2, R182 ;  /* 0x000000021f367819 */ /* 0x000fe400000102b6 */
[----:B------:R-:W-:Y:S02]  /*aac0*/  SHF.L.U64.HI R56, R29, 0x2, R180 ;  /* 0x000000021d387819 */ /* 0x000fe400000102b4 */
        /* <DEDUP_REMOVED lines=8> */
[----:B------:R-:W-:-:S07]  /*ab50*/  SHF.L.U64.HI R76, R9, 0x2, R26 ;  /* 0x00000002094c7819 */ /* 0x000fce000001021a */
.L_x_11:
[----:B------:R-:W-:Y:S01]  /*ab60*/  IMAD.U32 R4, R4, -0x80000000, RZ ;  /* 0x8000000004047824 */ /* 0x000fe200078e00ff */
[----:B------:R-:W-:-:S03]  /*ab70*/  UIADD3 UR6, UPT, UPT, UR6, 0x1, URZ ;  /* 0x0000000106067890 */ /* 0x000fc6000fffe0ff */
[----:B------:R-:W1:Y:S01]  /*ab80*/  SYNCS.PHASECHK.TRANS64.TRYWAIT P1, [UR14], R4 ;  /* 0x00000004ff0075a7 */ /* 0x000e62000802110e */
[----:B------:R-:W-:-:S04]  /*ab90*/  UISETP.GT.AND UP1, UPT, UR6, 0x5, UPT ;  /* 0x000000050600788c */ /* 0x000fc8000bf24270 */
[----:B------:R-:W-:-:S04]  /*aba0*/  USEL UR6, UR6, URZ, !UP1 ;  /* 0x000000ff06067287 */ /* 0x000fc8000c800000 */
[----:B------:R-:W-:Y:S01]  /*abb0*/  ULEA UR4, UR6, UR10, 0xe ;  /* 0x0000000a06047291 */ /* 0x000fe2000f8e70ff */
[----:B-1----:R-:W-:Y:S11]  /*abc0*/  @!P1 BRA `(.L_x_9) ;  /* 0x0000005000fc9947 */ /* 0x002ff60003800000 */
.L_x_17:
[----:B------:R-:W-:-:S04]  /*abd0*/  DEPBAR.LE SB0, 0xa ;  /* 0x000082800000791a */ /* 0x000fc80000000000 */
[----:B------:R-:W-:Y:S01]  /*abe0*/  LEA R171, R38, UR4, 0x7 ;  /* 0x0000000426ab7c11 */ /* 0x000fe2000f8e38ff */
[----:B------:R-:W-:Y:S01]  /*abf0*/  BAR.SYNC.DEFER_BLOCKING 0x0 ;  /* 0x0000000000007b1d */ /* 0x000fe20000010000 */
[----:B------:R-:W-:Y:S02]  /*ac00*/  UIADD3 UR5, UPT, UPT, UR5, 0x1, URZ ;  /* 0x0000000105057890 */ /* 0x000fe4000fffe0ff */
[----:B------:R-:W-:Y:S02]  /*ac10*/  ULEA UR14, UR18, UR10, 0x3 ;  /* 0x0000000a120e7291 */ /* 0x000fe4000f8e18ff */
[----:B------:R-:W-:Y:S02]  /*ac20*/  UISETP.GT.AND UP1, UPT, UR5, 0x6, UPT ;  /* 0x000000060500788c */ /* 0x000fe4000bf24270 */
[----:B------:R-:W-:Y:S02]  /*ac30*/  UIADD3 UR14, UPT, UPT, UR14, 0x34000, URZ ;  /* 0x000340000e0e7890 */ /* 0x000fe4000fffe0ff */
[----:B------:R-:W-:Y:S01]  /*ac40*/  USEL UR5, UR5, URZ, !UP1 ;  /* 0x000000ff05057287 */ /* 0x000fe2000c800000 */
[----:B------:R-:W-:Y:S01]  /*ac50*/  UMOV UR4, UR7 ;  /* 0x0000000700047c82 */ /* 0x000fe20008000000 */
        /* <DEDUP_REMOVED lines=8> */
[----:B-1----:R1:W-:Y:S01]  /*ace0*/  STTM.x32 tmem[UR11+0x80], R4 ;  /* 0x00008004000079ed */ /* 0x0023e200082c000b */
[----:B------:R-:W2:Y:S02]  /*acf0*/  FENCE.VIEW.ASYNC.T ;  /* 0x00000000000073c6 */ /* 0x000ea40000000200 */
[----:B--2---:R-:W-:Y:S06]  /*ad00*/  BAR.SYNC.DEFER_BLOCKING 0x0 ;  /* 0x0000000000007b1d */ /* 0x004fec0000010000 */
[----:B------:R-:W-:Y:S05]  /*ad10*/  @P5 BRA `(.L_x_10) ;  /* 0x00000000007c5947 */ /* 0x000fea0003800000 */
[----:B------:R-:W-:Y:S02]  /*ad20*/  ULEA UR7, UR5, UR10, 0xe ;  /* 0x0000000a05077291 */ /* 0x000fe4000f8e70ff */
[----:B------:R-:W-:Y:S02]  /*ad30*/  UIADD3 UR32, UPT, UPT, UR15, 0x88, URZ ;  /* 0x000000880f207890 */ /* 0x000fe4000fffe0ff */
[----:B------:R-:W-:Y:S02]  /*ad40*/  USHF.R.U32.HI UR7, URZ, 0x4, UR7 ;  /* 0x00000004ff077899 */ /* 0x000fe40008011607 */
[----:B------:R-:W-:Y:S02]  /*ad50*/  UIADD3 UR33, UPT, UPT, UR15, 0x90, URZ ;  /* 0x000000900f217890 */ /* 0x000fe4000fffe0ff */
[----:B------:R-:W-:Y:S02]  /*ad60*/  USGXT.U32 UR12, UR7, 0xe ;  /* 0x0000000e070c789a */ /* 0x000fe40008000000 */
[----:B------:R-:W-:-:S02]  /*ad70*/  UIADD3 UR38, UPT, UPT, UR15, 0x98, URZ ;  /* 0x000000980f267890 */ /* 0x000fc4000fffe0ff */
[----:B------:R-:W-:Y:S01]  /*ad80*/  UIADD3 UR24, UP1, UPT, UR12, 0x2, URZ ;  /* 0x000000020c187890 */ /* 0x000fe2000ff3e0ff */
[----:B------:R-:W-:Y:S01]  /*ad90*/  UMOV UR7, URZ ;  /* 0x000000ff00077c82 */ /* 0x000fe20008000000 */
[----:B------:R-:W-:Y:S02]  /*ada0*/  UMOV UR30, 0x0 ;  /* 0x00000000001e7882 */ /* 0x000fe40000000000 */
[----:B------:R-:W-:Y:S02]  /*adb0*/  UIADD3.X UR25, UPT, UPT, UR7, 0x40004040, URZ, UP1, !UPT ;  /* 0x4000404007197890 */ /* 0x000fe40008ffe4ff */
[----:B------:R-:W-:Y:S02]  /*adc0*/  UIADD3 UR26, UP1, UPT, UR24, 0x2, URZ ;  /* 0x00000002181a7890 */ /* 0x000fe4000ff3e0ff */
[----:B------:R-:W-:Y:S02]  /*add0*/  UIADD3 UR28, UP2, UPT, UR24, 0x4, URZ ;  /* 0x00000004181c7890 */ /* 0x000fe4000ff5e0ff */
[----:B------:R-:W-:-:S02]  /*ade0*/  UIADD3.X UR27, UPT, UPT, UR25, URZ, URZ, UP1, !UPT ;  /* 0x000000ff191b7290 */ /* 0x000fc40008ffe4ff */
[----:B------:R-:W-:Y:S01]  /*adf0*/  UIADD3.X UR29, UPT, UPT, UR25, URZ, URZ, UP2, !UPT ;  /* 0x000000ff191d7290 */ /* 0x000fe200097fe4ff */
[----:B------:R-:W-:Y:S01]  /*ae00*/  UMOV UR31, 0x8200910 ;  /* 0x08200910001f7882 */ /* 0x000fe20000000000 */
[----:B------:R-:W-:Y:S01]  /*ae10*/  UMOV UR13, 0x40004040 ;  /* 0x40004040000d7882 */ /* 0x000fe20000000000 */
[----:B------:R-:W-:Y:S01]  /*ae20*/  UMOV UR34, 0x0 ;  /* 0x0000000000227882 */ /* 0x000fe20000000000 */
[----:B------:R-:W-:Y:S01]  /*ae30*/  UMOV UR35, 0x8200910 ;  /* 0x0820091000237882 */ /* 0x000fe20000000000 */
[----:B------:R-:W-:Y:S01]  /*ae40*/  UMOV UR36, 0x0 ;  /* 0x0000000000247882 */ /* 0x000fe20000000000 */
[----:B------:R-:W-:Y:S01]  /*ae50*/  UMOV UR37, 0x8200910 ;  /* 0x0820091000257882 */ /* 0x000fe20000000000 */
[----:B------:R-:W-:Y:S01]  /*ae60*/  UMOV UR8, UR14 ;  /* 0x0000000e00087c82 */ /* 0x000fe20008000000 */
[----:B------:R-:W-:Y:S01]  /*ae70*/  UMOV UR9, URZ ;  /* 0x000000ff00097c82 */ /* 0x000fe20008000000 */
[----:B------:R2:W-:Y:S01]  /*ae80*/  UTCHMMA tmem[UR52], gdesc[UR12], tmem[UR15], tmem[UR30], idesc[UR31], UPT ;  /* 0x00ff1e0c340079ea */ /* 0x0005e2000b80000f */
        /* <DEDUP_REMOVED lines=8> */
.L_x_10:
[----:B------:R-:W-:Y:S01]  /*af10*/  BAR.SYNC.DEFER_BLOCKING 0x0 ;  /* 0x0000000000007b1d */ /* 0x000fe20000010000 */
[----:B------:R-:W-:Y:S01]  /*af20*/  ISETP.GT.AND P2, PT, R42, RZ, PT ;  /* 0x000000ff2a00720c */ /* 0x000fe20003f44270 */
[----:B------:R-:W-:Y:S01]  /*af30*/  UIADD3 UR19, UPT, UPT, UR19, 0x1, URZ ;  /* 0x0000000113137890 */ /* 0x000fe2000fffe0ff */
[C---:B------:R-:W-:Y:S01]  /*af40*/  ISETP.GE.AND P1, PT, R170.reuse, R43, PT ;  /* 0x0000002baa00720c */ /* 0x040fe20003f26270 */
[----:B------:R-:W-:Y:S01]  /*af50*/  VIADD R170, R170, 0x1 ;  /* 0x00000001aaaa7836 */ /* 0x000fe20000000000 */
[----:B-1----:R-:W-:Y:S01]  /*af60*/  SEL R4, RZ, 0x4, !P2 ;  /* 0x00000004ff047807 */ /* 0x002fe20005000000 */
[----:B------:R-:W-:Y:S01]  /*af70*/  UISETP.GT.AND UP1, UPT, UR19, 0x6, UPT ;  /* 0x000000061300788c */ /* 0x000fe2000bf24270 */
[----:B------:R-:W-:Y:S01]  /*af80*/  ISETP.GT.AND P2, PT, R42, 0x1, PT ;  /* 0x000000012a00780c */ /* 0x000fe20003f44270 */
[----:B------:R-:W-:Y:S01]  /*af90*/  UIADD3 UR18, UPT, UPT, UR18, 0x1, URZ ;  /* 0x0000000112127890 */ /* 0x000fe2000fffe0ff */
[----:B------:R-:W-:Y:S01]  /*afa0*/  SEL R4, R4, RZ, !P1 ;  /* 0x000000ff04047207 */ /* 0x000fe20004800000 */
[----:B------:R-:W-:Y:S01]  /*afb0*/  USEL UR19, UR19, URZ, !UP1 ;  /* 0x000000ff13137287 */ /* 0x000fe2000c800000 */
[----:B------:R-:W-:Y:S01]  /*afc0*/  ISETP.GT.AND P4, PT, R42, 0x2, PT ;  /* 0x000000022a00780c */ /* 0x000fe20003f84270 */
[----:B------:R-:W-:Y:S01]  /*afd0*/  UISETP.GT.AND UP1, UPT, UR18, 0x1, UPT ;  /* 0x000000011200788c */ /* 0x000fe2000bf24270 */
[----:B------:R-:W-:Y:S01]  /*afe0*/  ISETP.NE.U32.AND P3, PT, R4, RZ, PT ;  /* 0x000000ff0400720c */ /* 0x000fe20003f65070 */
[----:B--2---:R-:W-:Y:S01]  /*aff0*/  ULEA UR7, UR19, UR10, 0xe ;  /* 0x0000000a13077291 */ /* 0x004fe2000f8e70ff */
[----:B------:R-:W-:Y:S01]  /*b000*/  SEL R4, RZ, 0x4, !P2 ;  /* 0x00000004ff047807 */ /* 0x000fe20005000000 */
[----:B------:R-:W-:Y:S01]  /*b010*/  USEL UR18, UR18, URZ, !UP1 ;  /* 0x000000ff12127287 */ /* 0x000fe2000c800000 */
[----:B------:R-:W-:-:S02]  /*b020*/  IADD3 R6, P2, PT, R2, UR20, RZ ;  /* 0x0000001402067c10 */ /* 0x000fc4000ff5e0ff */
[----:B------:R-:W-:Y:S01]  /*b030*/  SEL R4, R4, RZ, !P1 ;  /* 0x000000ff04047207 */ /* 0x000fe20004800000 */
[----:B------:R-:W-:Y:S01]  /*b040*/  VIADD R19, R36, UR7 ;  /* 0x0000000724137c36 */ /* 0x000fe20008000000 */
[----:B------:R-:W-:Y:S01]  /*b050*/  IADD3.X R7, PT, PT, R41, UR21, RZ, P2, !PT ;  /* 0x0000001529077c10 */ /* 0x000fe200097fe4ff */
[----:B------:R-:W-:Y:S01]  /*b060*/  VIADD R21, R39, UR7 ;  /* 0x0000000727157c36 */ /* 0x000fe20008000000 */
[----:B------:R-:W-:Y:S01]  /*b070*/  ISETP.NE.U32.AND P2, PT, R4, RZ, PT ;  /* 0x000000ff0400720c */ /* 0x000fe20003f45070 */
[----:B------:R-:W-:Y:S01]  /*b080*/  USEL UR7, URZ, 0x1, !UP1 ;  /* 0x00000001ff077887 */ /* 0x000fe2000c800000 */
[----:B------:R-:W-:Y:S01]  /*b090*/  SEL R4, RZ, 0x4, !P4 ;  /* 0x00000004ff047807 */ /* 0x000fe20006000000 */
[----:B------:R-:W-:Y:S01]  /*b0a0*/  @!PT LDS RZ, [RZ] ;  /* 0x00000000fffff984 */ /* 0x000fe20000000800 */
[----:B------:R-:W-:Y:S01]  /*b0b0*/  @!PT LDS RZ, [RZ] ;  /* 0x00000000fffff984 */ /* 0x000fe20000000800 */
[----:B------:R-:W-:Y:S01]  /*b0c0*/  @!PT LDS RZ, [RZ] ;  /* 0x00000000fffff984 */ /* 0x000fe20000000800 */
[----:B------:R1:W-:Y:S01]  /*b0d0*/  LDGSTS.E [R171+0x1c000], desc[UR16][R6.64], P3 ;  /* 0x1c00000006ab7fae */ /* 0x0003e200099a1010 */
[----:B------:R-:W-:Y:S01]  /*b0e0*/  IADD3 R8, P3, PT, R169, UR20, RZ ;  /* 0x00000014a9087c10 */ /* 0x000fe2000ff7e0ff */
[----:B------:R-:W-:Y:S01]  /*b0f0*/  ULOP3.LUT UR7, UR4, UR7, URZ, 0x3c, !UPT ;  /* 0x0000000704077292 */ /* 0x000fe2000f8e3cff */
[----:B------:R-:W-:-:S02]  /*b100*/  SEL R4, R4, RZ, !P1 ;  /* 0x000000ff04047207 */ /* 0x000fc40004800000 */
[----:B------:R-:W-:Y:S02]  /*b110*/  ISETP.GT.AND P4, PT, R42, 0x3, PT ;  /* 0x000000032a00780c */ /* 0x000fe40003f84270 */
[----:B------:R-:W-:Y:S02]  /*b120*/  IADD3.X R9, PT, PT, R168, UR21, RZ, P3, !PT ;  /* 0x00000015a8097c10 */ /* 0x000fe40009ffe4ff */
[----:B------:R-:W-:Y:S02]  /*b130*/  ISETP.NE.U32.AND P3, PT, R4, RZ, PT ;  /* 0x000000ff0400720c */ /* 0x000fe40003f65070 */
[----:B------:R-:W-:Y:S01]  /*b140*/  SEL R5, RZ, 0x4, !P4 ;  /* 0x00000004ff057807 */ /* 0x000fe20006000000 */
[----:B------:R2:W-:Y:S01]  /*b150*/  LDGSTS.E [R171+0x1c004], desc[UR16][R8.64], P2 ;  /* 0x1c00400008ab7fae */ /* 0x0005e200091a1010 */
[----:B------:R-:W-:Y:S02]  /*b160*/  IADD3 R4, P2, PT, R167, UR20, RZ ;  /* 0x00000014a7047c10 */ /* 0x000fe4000ff5e0ff */
[----:B------:R-:W-:-:S02]  /*b170*/  SEL R10, R5, RZ, !P1 ;  /* 0x000000ff050a7207 */ /* 0x000fc40004800000 */
[----:B------:R-:W-:Y:S02]  /*b180*/  ISETP.GT.AND P4, PT, R42, 0x4, PT ;  /* 0x000000042a00780c */ /* 0x000fe40003f84270 */
[----:B------:R-:W-:Y:S02]  /*b190*/  IADD3.X R5, PT, PT, R166, UR21, RZ, P2, !PT ;  /* 0x00000015a6057c10 */ /* 0x000fe400097fe4ff */
[----:B------:R-:W-:Y:S02]  /*b1a0*/  ISETP.NE.U32.AND P2, PT, R10, RZ, PT ;  /* 0x000000ff0a00720c */ /* 0x000fe40003f45070 */
[----:B-1----:R-:W-:Y:S01]  /*b1b0*/  SEL R7, RZ, 0x4, !P4 ;  /* 0x00000004ff077807 */ /* 0x002fe20006000000 */
[----:B------:R1:W-:Y:S01]  /*b1c0*/  LDGSTS.E [R171+0x1c008], desc[UR16][R4.64], P3 ;  /* 0x1c00800004ab7fae */ /* 0x0003e200099a1010 */
[----:B------:R-:W-:Y:S02]  /*b1d0*/  IADD3 R6, P3, PT, R165, UR20, RZ ;  /* 0x00000014a5067c10 */ /* 0x000fe4000ff7e0ff */
[----:B------:R-:W-:-:S02]  /*b1e0*/  SEL R10, R7, RZ, !P1 ;  /* 0x000000ff070a7207 */ /* 0x000fc40004800000 */
[----:B------:R-:W-:Y:S02]  /*b1f0*/  ISETP.GT.AND P4, PT, R42, 0x5, PT ;  /* 0x000000052a00780c */ /* 0x000fe40003f84270 */
[----:B------:R-:W-:Y:S02]  /*b200*/  IADD3.X R7, PT, PT, R164, UR21, RZ, P3, !PT ;  /* 0x00000015a4077c10 */ /* 0x000fe40009ffe4ff */
[----:B------:R-:W-:Y:S02]  /*b210*/  ISETP.NE.U32.AND P3, PT, R10, RZ, PT ;  /* 0x000000ff0a00720c */ /* 0x000fe40003f65070 */
[----:B--2---:R-:W-:Y:S01]  /*b220*/  SEL R9, RZ, 0x4, !P4 ;  /* 0x00000004ff097807 */ /* 0x004fe20006000000 */
        /* <DEDUP_REMOVED lines=143> */
[----:B------:R-:W-:Y:S02]  /*bb20*/  IADD3.X R7, PT, PT, R122, UR21, RZ, P2, !PT ;  /* 0x000000157a077c10 */ /* 0x000fe400097fe4ff */
[----:B------:R-:W-:Y:S02]  /*bb30*/  ISETP.GT.AND P4, PT, R42, 0x1a, PT ;  /* 0x0000001a2a00780c */ /* 0x000fe40003f84270 */
[----:B------:R-:W-:Y:S01]  /*bb40*/  ISETP.NE.U32.AND P2, PT, R10, RZ, PT ;  /* 0x000000ff0a00720c */ /* 0x000fe20003f45070 */
[----:B------:R3:W-:Y:S01]  /*bb50*/  LDGSTS.E [R171+0x1c060], desc[UR16][R6.64], P3 ;  /* 0x1c06000006ab7fae */ /* 0x0007e200099a1010 */
[----:B-1----:R-:W-:Y:S02]  /*bb60*/  SEL R9, RZ, 0x4, !P4 ;  /* 0x00000004ff097807 */ /* 0x002fe40006000000 */
[----:B------:R-:W-:Y:S02]  /*bb70*/  IADD3 R8, P3, PT, R121, UR20, RZ ;  /* 0x0000001479087c10 */ /* 0x000fe4000ff7e0ff */
[----:B------:R-:W-:-:S02]  /*bb80*/  ISETP.GT.AND P4, PT, R42, 0x1b, PT ;  /* 0x0000001b2a00780c */ /* 0x000fc40003f84270 */
[----:B------:R-:W-:Y:S02]  /*bb90*/  SEL R10, R9, RZ, !P1 ;  /* 0x000000ff090a7207 */ /* 0x000fe40004800000 */
[----:B------:R-:W-:Y:S02]  /*bba0*/  IADD3.X R9, PT, PT, R120, UR21, RZ, P3, !PT ;  /* 0x0000001578097c10 */ /* 0x000fe40009ffe4ff */
[----:B--2---:R-:W-:Y:S02]  /*bbb0*/  SEL R4, RZ, 0x4, !P4 ;  /* 0x00000004ff047807 */ /* 0x004fe40006000000 */
[----:B------:R-:W-:Y:S01]  /*bbc0*/  ISETP.NE.U32.AND P3, PT, R10, RZ, PT ;  /* 0x000000ff0a00720c */ /* 0x000fe20003f65070 */
[----:B------:R1:W-:Y:S01]  /*bbd0*/  LDGSTS.E [R171+0x1c064], desc[UR16][R8.64], P2 ;  /* 0x1c06400008ab7fae */ /* 0x0003e200091a1010 */
[----:B------:R-:W-:Y:S02]  /*bbe0*/  IADD3 R10, P4, PT, R119, UR20, RZ ;  /* 0x00000014770a7c10 */ /* 0x000fe4000ff9e0ff */
[----:B------:R-:W-:-:S02]  /*bbf0*/  SEL R4, R4, RZ, !P1 ;  /* 0x000000ff04047207 */ /* 0x000fc40004800000 */
[----:B------:R-:W-:Y:S02]  /*bc00*/  ISETP.GT.AND P2, PT, R42, 0x1c, PT ;  /* 0x0000001c2a00780c */ /* 0x000fe40003f44270 */
[----:B------:R-:W-:Y:S02]  /*bc10*/  IADD3.X R11, PT, PT, R118, UR21, RZ, P4, !PT ;  /* 0x00000015760b7c10 */ /* 0x000fe4000a7fe4ff */
[----:B------:R-:W-:Y:S02]  /*bc20*/  ISETP.NE.U32.AND P4, PT, R4, RZ, PT ;  /* 0x000000ff0400720c */ /* 0x000fe40003f85070 */
[----:B------:R-:W-:Y:S01]  /*bc30*/  SEL R4, RZ, 0x4, !P2 ;  /* 0x00000004ff047807 */ /* 0x000fe20005000000 */
[----:B------:R2:W-:Y:S01]  /*bc40*/  LDGSTS.E [R171+0x1c068], desc[UR16][R10.64], P3 ;  /* 0x1c0680000aab7fae */ /* 0x0005e200099a1010 */
[----:B---3--:R-:W-:Y:S02]  /*bc50*/  IADD3 R6, P2, PT, R117, UR20, RZ ;  /* 0x0000001475067c10 */ /* 0x008fe4000ff5e0ff */
[----:B------:R-:W-:-:S02]  /*bc60*/  SEL R4, R4, RZ, !P1 ;  /* 0x000000ff04047207 */ /* 0x000fc40004800000 */
[----:B------:R-:W-:Y:S02]  /*bc70*/  IADD3.X R7, PT, PT, R116, UR21, RZ, P2, !PT ;  /* 0x0000001574077c10 */ /* 0x000fe400097fe4ff */
[----:B------:R-:W-:Y:S02]  /*bc80*/  ISETP.NE.U32.AND P2, PT, R4, RZ, PT ;  /* 0x000000ff0400720c */ /* 0x000fe40003f45070 */
[----:B------:R-:W-:Y:S01]  /*bc90*/  IADD3 R4, P3, PT, R115, UR20, RZ ;  /* 0x0000001473047c10 */ /* 0x000fe2000ff7e0ff */
[----:B------:R3:W-:Y:S01]  /*bca0*/  LDGSTS.E [R171+0x1c06c], desc[UR16][R6.64], P4 ;  /* 0x1c06c00006ab7fae */ /* 0x0007e2000a1a1010 */
[----:B------:R-:W-:Y:S02]  /*bcb0*/  ISETP.GT.AND P4, PT, R42, 0x1d, PT ;  /* 0x0000001d2a00780c */ /* 0x000fe40003f84270 */
[----:B------:R-:W-:Y:S02]  /*bcc0*/  IADD3.X R5, PT, PT, R114, UR21, RZ, P3, !PT ;  /* 0x0000001572057c10 */ /* 0x000fe40009ffe4ff */
[----:B------:R-:W-:-:S02]  /*bcd0*/  SEL R12, RZ, 0x4, !P4 ;  /* 0x00000004ff0c7807 */ /* 0x000fc40006000000 */
[----:B-1----:R-:W-:Y:S02]  /*bce0*/  IADD3 R8, P3, PT, R113, UR20, RZ ;  /* 0x0000001471087c10 */ /* 0x002fe4000ff7e0ff */
[----:B------:R-:W-:Y:S01]  /*bcf0*/  SEL R12, R12, RZ, !P1 ;  /* 0x000000ff0c0c7207 */ /* 0x000fe20004800000 */
[----:B------:R1:W-:Y:S01]  /*bd00*/  LDGSTS.E [R171+0x1c070], desc[UR16][R4.64], P2 ;  /* 0x1c07000004ab7fae */ /* 0x0003e200091a1010 */
[----:B------:R-:W-:Y:S02]  /*bd10*/  ISETP.GT.AND P2, PT, R42, 0x1e, PT ;  /* 0x0000001e2a00780c */ /* 0x000fe40003f44270 */
[----:B------:R-:W-:Y:S02]  /*bd20*/  IADD3.X R9, PT, PT, R112, UR21, RZ, P3, !PT ;  /* 0x0000001570097c10 */ /* 0x000fe40009ffe4ff */
[----:B------:R-:W-:Y:S02]  /*bd30*/  SEL R13, RZ, 0x4, !P2 ;  /* 0x00000004ff0d7807 */ /* 0x000fe40005000000 */
[----:B------:R-:W-:-:S02]  /*bd40*/  ISETP.GT.AND P2, PT, R42, 0x1f, PT ;  /* 0x0000001f2a00780c */ /* 0x000fc40003f44270 */
[----:B------:R-:W-:Y:S02]  /*bd50*/  ISETP.NE.U32.AND P4, PT, R12, RZ, PT ;  /* 0x000000ff0c00720c */ /* 0x000fe40003f85070 */
[----:B--2---:R-:W-:Y:S02]  /*bd60*/  IADD3 R10, P3, PT, R111, UR20, RZ ;  /* 0x000000146f0a7c10 */ /* 0x004fe4000ff7e0ff */
[----:B------:R-:W-:Y:S02]  /*bd70*/  SEL R13, R13, RZ, !P1 ;  /* 0x000000ff0d0d7207 */ /* 0x000fe40004800000 */
[----:B---3--:R-:W-:Y:S02]  /*bd80*/  SEL R6, RZ, 0x4, !P2 ;  /* 0x00000004ff067807 */ /* 0x008fe40005000000 */
[----:B------:R-:W-:Y:S02]  /*bd90*/  IADD3.X R11, PT, PT, R110, UR21, RZ, P3, !PT ;  /* 0x000000156e0b7c10 */ /* 0x000fe40009ffe4ff */
[----:B------:R-:W-:Y:S01]  /*bda0*/  ISETP.GE.AND P2, PT, R3, R42, PT ;  /* 0x0000002a0300720c */ /* 0x000fe20003f46270 */
[----:B------:R-:W-:Y:S01]  /*bdb0*/  VIADD R42, R42, 0xffffffe0 ;  /* 0xffffffe02a2a7836 */ /* 0x000fe20000000000 */
[----:B------:R-:W-:Y:S01]  /*bdc0*/  ISETP.NE.U32.AND P3, PT, R13, RZ, PT ;  /* 0x000000ff0d00720c */ /* 0x000fe20003f65070 */
[----:B------:R2:W-:Y:S01]  /*bdd0*/  LDGSTS.E [R171+0x1c074], desc[UR16][R8.64], P4 ;  /* 0x1c07400008ab7fae */ /* 0x0005e2000a1a1010 */
[----:B------:R-:W-:-:S02]  /*bde0*/  SEL R6, R6, RZ, !P1 ;  /* 0x000000ff06067207 */ /* 0x000fc40004800000 */
[----:B-1----:R-:W-:Y:S02]  /*bdf0*/  SEL R4, RZ, 0x4, P2 ;  /* 0x00000004ff047807 */ /* 0x002fe40001000000 */
[----:B------:R-:W-:Y:S02]  /*be00*/  ISETP.NE.U32.AND P2, PT, R6, RZ, PT ;  /* 0x000000ff0600720c */ /* 0x000fe40003f45070 */
[----:B------:R-:W-:Y:S01]  /*be10*/  IADD3 R12, P4, PT, R109, UR20, RZ ;  /* 0x000000146d0c7c10 */ /* 0x000fe2000ff9e0ff */
[----:B------:R-:W-:Y:S01]  /*be20*/  UIADD3 UR20, UP3, UPT, UR20, UR48, URZ ;  /* 0x0000003014147290 */ /* 0x000fe2000ff7e0ff */
[----:B------:R-:W-:Y:S02]  /*be30*/  SEL R4, R4, RZ, !P1 ;  /* 0x000000ff04047207 */ /* 0x000fe40004800000 */
[----:B------:R-:W-:Y:S01]  /*be40*/  IADD3.X R13, PT, PT, R108, UR21, RZ, P4, !PT ;  /* 0x000000156c0d7c10 */ /* 0x000fe2000a7fe4ff */
[----:B------:R1:W-:Y:S01]  /*be50*/  LDGSTS.E [R171+0x1c078], desc[UR16][R10.64], P3 ;  /* 0x1c0780000aab7fae */ /* 0x0003e200099a1010 */
[----:B------:R-:W-:Y:S01]  /*be60*/  ISETP.NE.U32.AND P1, PT, R4, RZ, PT ;  /* 0x000000ff0400720c */ /* 0x000fe20003f25070 */
[----:B------:R-:W-:Y:S01]  /*be70*/  UIADD3.X UR21, UPT, UPT, UR21, UR49, URZ, UP3, !UPT ;  /* 0x0000003115157290 */ /* 0x000fe20009ffe4ff */
[----:B------:R-:W-:-:S02]  /*be80*/  IADD3 R4, P3, PT, R107, UR22, RZ ;  /* 0x000000166b047c10 */ /* 0x000fc4000ff7e0ff */
[----:B------:R-:W-:Y:S01]  /*be90*/  IADD3 R6, P4, PT, R103, UR22, RZ ;  /* 0x0000001667067c10 */ /* 0x000fe2000ff9e0ff */
[----:B------:R3:W-:Y:S01]  /*bea0*/  LDGSTS.E [R171+0x1c07c], desc[UR16][R12.64], P2 ;  /* 0x1c07c0000cab7fae */ /* 0x0007e200091a1010 */
[----:B------:R-:W-:Y:S02]  /*beb0*/  IADD3.X R5, PT, PT, R106, UR23, RZ, P3, !PT ;  /* 0x000000176a057c10 */ /* 0x000fe40009ffe4ff */
[----:B--2---:R-:W-:Y:S01]  /*bec0*/  IADD3 R8, P2, PT, R99, UR22, RZ ;  /* 0x0000001663087c10 */ /* 0x004fe2000ff5e0ff */
[----:B------:R-:W0:Y:S01]  /*bed0*/  LDGDEPBAR ;  /* 0x00000000000079af */ /* 0x000e220000000000 */
[----:B------:R-:W-:Y:S02]  /*bee0*/  IADD3.X R7, PT, PT, R102, UR23, RZ, P4, !PT ;  /* 0x0000001766077c10 */ /* 0x000fe4000a7fe4ff */
[----:B-1----:R-:W-:Y:S01]  /*bef0*/  IADD3 R10, P3, PT, R95, UR22, RZ ;  /* 0x000000165f0a7c10 */ /* 0x002fe2000ff7e0ff */
[----:B------:R1:W-:Y:S01]  /*bf00*/  LDGSTS.E [R19], desc[UR16][R4.64], P1 ;  /* 0x0000000004137fae */ /* 0x0003e200089a1010 */
[----:B------:R-:W-:-:S02]  /*bf10*/  IADD3.X R9, PT, PT, R98, UR23, RZ, P2, !PT ;  /* 0x0000001762097c10 */ /* 0x000fc400097fe4ff */
[----:B------:R-:W-:Y:S01]  /*bf20*/  IADD3 R16, P2, PT, R91, UR22, RZ ;  /* 0x000000165b107c10 */ /* 0x000fe2000ff5e0ff */
[----:B------:R2:W-:Y:S01]  /*bf30*/  LDGSTS.E [R19+0x400], desc[UR16][R6.64], P1 ;  /* 0x0040000006137fae */ /* 0x0005e200089a1010 */
[----:B------:R-:W-:Y:S02]  /*bf40*/  IADD3.X R11, PT, PT, R94, UR23, RZ, P3, !PT ;  /* 0x000000175e0b7c10 */ /* 0x000fe40009ffe4ff */
[----:B------:R-:W-:Y:S01]  /*bf50*/  IADD3 R14, P3, PT, R87, UR22, RZ ;  /* 0x00000016570e7c10 */ /* 0x000fe2000ff7e0ff */
[----:B------:R4:W-:Y:S01]  /*bf60*/  LDGSTS.E [R19+0x800], desc[UR16][R8.64], P1 ;  /* 0x0080000008137fae */ /* 0x0009e200089a1010 */
[----:B------:R-:W-:Y:S02]  /*bf70*/  IADD3.X R17, PT, PT, R90, UR23, RZ, P2, !PT ;  /* 0x000000175a117c10 */ /* 0x000fe400097fe4ff */
[----:B---3--:R-:W-:Y:S01]  /*bf80*/  IADD3 R12, P2, PT, R83, UR22, RZ ;  /* 0x00000016530c7c10 */ /* 0x008fe2000ff5e0ff */
[----:B------:R3:W-:Y:S01]  /*bf90*/  LDGSTS.E [R19+0xc00], desc[UR16][R10.64], P1 ;  /* 0x00c000000a137fae */ /* 0x0007e200089a1010 */
[----:B------:R-:W-:-:S02]  /*bfa0*/  IADD3.X R15, PT, PT, R86, UR23, RZ, P3, !PT ;  /* 0x00000017560f7c10 */ /* 0x000fc40009ffe4ff */
[----:B-1----:R-:W-:Y:S01]  /*bfb0*/  IADD3 R4, P3, PT, R79, UR22, RZ ;  /* 0x000000164f047c10 */ /* 0x002fe2000ff7e0ff */
[----:B------:R1:W-:Y:S01]  /*bfc0*/  LDGSTS.E [R19+0x1000], desc[UR16][R16.64], P1 ;  /* 0x0100000010137fae */ /* 0x0003e200089a1010 */
[----:B------:R-:W-:Y:S02]  /*bfd0*/  IADD3.X R13, PT, PT, R82, UR23, RZ, P2, !PT ;  /* 0x00000017520d7c10 */ /* 0x000fe400097fe4ff */
[----:B--2---:R-:W-:Y:S01]  /*bfe0*/  IADD3 R6, P2, PT, R75, UR22, RZ ;  /* 0x000000164b067c10 */ /* 0x004fe2000ff5e0ff */
[----:B------:R2:W-:Y:S01]  /*bff0*/  LDGSTS.E [R19+0x1400], desc[UR16][R14.64], P1 ;  /* 0x014000000e137fae */ /* 0x0005e200089a1010 */
[----:B------:R-:W-:Y:S02]  /*c000*/  IADD3.X R5, PT, PT, R78, UR23, RZ, P3, !PT ;  /* 0x000000174e057c10 */ /* 0x000fe40009ffe4ff */
[----:B----4-:R-:W-:Y:S01]  /*c010*/  IADD3 R8, P3, PT, R71, UR22, RZ ;  /* 0x0000001647087c10 */ /* 0x010fe2000ff7e0ff */
[----:B------:R4:W-:Y:S01]  /*c020*/  LDGSTS.E [R19+0x1800], desc[UR16][R12.64], P1 ;  /* 0x018000000c137fae */ /* 0x0009e200089a1010 */
[----:B------:R-:W-:-:S02]  /*c030*/  IADD3.X R7, PT, PT, R74, UR23, RZ, P2, !PT ;  /* 0x000000174a077c10 */ /* 0x000fc400097fe4ff */
[----:B---3--:R-:W-:Y:S01]  /*c040*/  IADD3 R10, P2, PT, R67, UR22, RZ ;  /* 0x00000016430a7c10 */ /* 0x008fe2000ff5e0ff */
[----:B------:R3:W-:Y:S01]  /*c050*/  LDGSTS.E [R19+0x1c00], desc[UR16][R4.64], P1 ;  /* 0x01c0000004137fae */ /* 0x0007e200089a1010 */
[----:B------:R-:W-:Y:S02]  /*c060*/  IADD3.X R9, PT, PT, R70, UR23, RZ, P3, !PT ;  /* 0x0000001746097c10 */ /* 0x000fe40009ffe4ff */
[----:B-1----:R-:W-:Y:S01]  /*c070*/  IADD3 R16, P3, PT, R63, UR22, RZ ;  /* 0x000000163f107c10 */ /* 0x002fe2000ff7e0ff */
[----:B------:R1:W-:Y:S01]  /*c080*/  LDGSTS.E [R19+0x2000], desc[UR16][R6.64], P1 ;  /* 0x0200000006137fae */ /* 0x0003e200089a1010 */
[----:B------:R-:W-:Y:S02]  /*c090*/  IADD3.X R11, PT, PT, R66, UR23, RZ, P2, !PT ;  /* 0x00000017420b7c10 */ /* 0x000fe400097fe4ff */
[----:B--2---:R-:W-:Y:S01]  /*c0a0*/  IADD3 R14, P2, PT, R59, UR22, RZ ;  /* 0x000000163b0e7c10 */ /* 0x004fe2000ff5e0ff */
[----:B------:R2:W-:Y:S01]  /*c0b0*/  LDGSTS.E [R19+0x2400], desc[UR16][R8.64], P1 ;  /* 0x0240000008137fae */ /* 0x0005e200089a1010 */
[----:B------:R-:W-:-:S02]  /*c0c0*/  IADD3.X R17, PT, PT, R62, UR23, RZ, P3, !PT ;  /* 0x000000173e117c10 */ /* 0x000fc40009ffe4ff */
[----:B----4-:R-:W-:Y:S01]  /*c0d0*/  IADD3 R12, P3, PT, R55, UR22, RZ ;  /* 0x00000016370c7c10 */ /* 0x010fe2000ff7e0ff */
[----:B------:R4:W-:Y:S01]  /*c0e0*/  LDGSTS.E [R19+0x2800], desc[UR16][R10.64], P1 ;  /* 0x028000000a137fae */ /* 0x0009e200089a1010 */
[----:B------:R-:W-:Y:S02]  /*c0f0*/  IADD3.X R15, PT, PT, R58, UR23, RZ, P2, !PT ;  /* 0x000000173a0f7c10 */ /* 0x000fe400097fe4ff */
[----:B---3--:R-:W-:Y:S01]  /*c100*/  IADD3 R4, P2, PT, R51, UR22, RZ ;  /* 0x0000001633047c10 */ /* 0x008fe2000ff5e0ff */
[----:B------:R3:W-:Y:S01]  /*c110*/  LDGSTS.E [R19+0x2c00], desc[UR16][R16.64], P1 ;  /* 0x02c0000010137fae */ /* 0x0007e200089a1010 */
[----:B------:R-:W-:Y:S02]  /*c120*/  IADD3.X R13, PT, PT, R54, UR23, RZ, P3, !PT ;  /* 0x00000017360d7c10 */ /* 0x000fe40009ffe4ff */
[----:B-1----:R-:W-:Y:S01]  /*c130*/  IADD3 R6, P3, PT, R47, UR22, RZ ;  /* 0x000000162f067c10 */ /* 0x002fe2000ff7e0ff */
[----:B------:R1:W-:Y:S01]  /*c140*/  LDGSTS.E [R19+0x3000], desc[UR16][R14.64], P1 ;  /* 0x030000000e137fae */ /* 0x0003e200089a1010 */
[----:B------:R-:W-:-:S02]  /*c150*/  IADD3.X R5, PT, PT, R50, UR23, RZ, P2, !PT ;  /* 0x0000001732057c10 */ /* 0x000fc400097fe4ff */
[----:B--2---:R-:W-:Y:S01]  /*c160*/  IADD3 R8, P2, PT, R105, UR22, RZ ;  /* 0x0000001669087c10 */ /* 0x004fe2000ff5e0ff */
[----:B------:R2:W-:Y:S01]  /*c170*/  LDGSTS.E [R19+0x3400], desc[UR16][R12.64], P1 ;  /* 0x034000000c137fae */ /* 0x0005e200089a1010 */
[----:B------:R-:W-:Y:S02]  /*c180*/  IADD3.X R7, PT, PT, R46, UR23, RZ, P3, !PT ;  /* 0x000000172e077c10 */ /* 0x000fe40009ffe4ff */
[----:B----4-:R-:W-:Y:S01]  /*c190*/  IADD3 R10, P3, PT, R101, UR22, RZ ;  /* 0x00000016650a7c10 */ /* 0x010fe2000ff7e0ff */
        /* <DEDUP_REMOVED lines=31> */
[----:B--2---:R-:W-:-:S02]  /*c390*/  IADD3 R4, P4, PT, R57, UR22, RZ ;  /* 0x0000001639047c10 */ /* 0x004fc4000ff9e0ff */
[----:B------:R-:W-:Y:S01]  /*c3a0*/  IADD3.X R15, PT, PT, R64, UR23, RZ, P2, !PT ;  /* 0x00000017400f7c10 */ /* 0x000fe200097fe4ff */
[----:B------:R-:W-:Y:S01]  /*c3b0*/  LDGSTS.E [R21+0x2600], desc[UR16][R16.64], P1 ;  /* 0x0260000010157fae */ /* 0x000fe200089a1010 */
[----:B------:R-:W-:Y:S02]  /*c3c0*/  IADD3.X R13, PT, PT, R60, UR23, RZ, P3, !PT ;  /* 0x000000173c0d7c10 */ /* 0x000fe40009ffe4ff */
[----:B----4-:R-:W-:Y:S01]  /*c3d0*/  IADD3 R6, P2, PT, R53, UR22, RZ ;  /* 0x0000001635067c10 */ /* 0x010fe2000ff5e0ff */
[----:B------:R-:W-:Y:S01]  /*c3e0*/  LDGSTS.E [R21+0x2a00], desc[UR16][R14.64], P1 ;  /* 0x02a000000e157fae */ /* 0x000fe200089a1010 */
[----:B------:R-:W-:Y:S02]  /*c3f0*/  IADD3.X R5, PT, PT, R56, UR23, RZ, P4, !PT ;  /* 0x0000001738057c10 */ /* 0x000fe4000a7fe4ff */
[----:B---3--:R-:W-:Y:S01]  /*c400*/  IADD3 R8, P3, PT, R49, UR22, RZ ;  /* 0x0000001631087c10 */ /* 0x008fe2000ff7e0ff */
[----:B------:R-:W-:Y:S01]  /*c410*/  LDGSTS.E [R21+0x2e00], desc[UR16][R12.64], P1 ;  /* 0x02e000000c157fae */ /* 0x000fe200089a1010 */
[----:B-1----:R-:W-:Y:S01]  /*c420*/  IADD3 R10, P4, PT, R45, UR22, RZ ;  /* 0x000000162d0a7c10 */ /* 0x002fe2000ff9e0ff */
[----:B------:R-:W-:Y:S01]  /*c430*/  UIADD3 UR22, UP2, UPT, UR22, UR50, URZ ;  /* 0x0000003216167290 */ /* 0x000fe2000ff5e0ff */
[----:B------:R-:W-:Y:S01]  /*c440*/  IADD3.X R7, PT, PT, R52, UR23, RZ, P2, !PT ;  /* 0x0000001734077c10 */ /* 0x000fe200097fe4ff */
[----:B------:R1:W-:Y:S01]  /*c450*/  LDGSTS.E [R21+0x3200], desc[UR16][R4.64], P1 ;  /* 0x0320000004157fae */ /* 0x0003e200089a1010 */
[----:B------:R-:W-:-:S02]  /*c460*/  IADD3.X R9, PT, PT, R48, UR23, RZ, P3, !PT ;  /* 0x0000001730097c10 */ /* 0x000fc40009ffe4ff */
[----:B------:R-:W-:Y:S01]  /*c470*/  IADD3.X R11, PT, PT, R44, UR23, RZ, P4, !PT ;  /* 0x000000172c0b7c10 */ /* 0x000fe2000a7fe4ff */
[----:B------:R2:W-:Y:S01]  /*c480*/  LDGSTS.E [R21+0x3600], desc[UR16][R6.64], P1 ;  /* 0x0360000006157fae */ /* 0x0005e200089a1010 */
[----:B------:R-:W-:-:S03]  /*c490*/  UIADD3.X UR23, UPT, UPT, UR23, UR51, URZ, UP2, !UPT ;  /* 0x0000003317177290 */ /* 0x000fc600097fe4ff */
[----:B------:R2:W-:Y:S04]  /*c4a0*/  LDGSTS.E [R21+0x3a00], desc[UR16][R8.64], P1 ;  /* 0x03a0000008157fae */ /* 0x0005e800089a1010 */
[----:B------:R2:W-:Y:S01]  /*c4b0*/  LDGSTS.E [R21+0x3e00], desc[UR16][R10.64], P1 ;  /* 0x03e000000a157fae */ /* 0x0005e200089a1010 */
[----:B------:R-:W-:Y:S01]  /*c4c0*/  ISETP.NE.U32.AND P1, PT, R40, R170, PT ;  /* 0x000000aa2800720c */ /* 0x000fe20003f25070 */
[----:B-1----:R-:W-:Y:S02]  /*c4d0*/  IMAD.U32 R4, RZ, RZ, UR4 ;  /* 0x00000004ff047e24 */ /* 0x002fe4000f8e00ff */
[----:B------:R-:W0:Y:S10]  /*c4e0*/  LDGDEPBAR ;  /* 0x00000000000079af */ /* 0x000e340000000000 */
[----:B--2---:R-:W-:Y:S05]  /*c4f0*/  @P1 BRA `(.L_x_11) ;  /* 0xffffffe400981947 */ /* 0x004fea000383ffff */
.L_x_8:
[----:B------:R-:W1:Y:S01]  /*c500*/  LDCU UR5, c[0x0][0x3b8] ;  /* 0x00007700ff0577ac */ /* 0x000e620008000800 */
[C---:B------:R-:W-:Y:S02]  /*c510*/  VIADD R3, R0.reuse, 0x3 ;  /* 0x0000000300037836 */ /* 0x040fe40000000000 */
[C---:B------:R-:W-:Y:S01]  /*c520*/  VIADD R10, R0.reuse, 0x1 ;  /* 0x00000001000a7836 */ /* 0x040fe20000000000 */
[----:B------:R-:W2:Y:S01]  /*c530*/  LDCU.128 UR20, c[0x0][0x390] ;  /* 0x00007200ff1477ac */ /* 0x000ea20008000c00 */
[C---:B------:R-:W-:Y:S02]  /*c540*/  VIADD R9, R0.reuse, 0x2 ;  /* 0x0000000200097836 */ /* 0x040fe40000000000 */
[C---:B------:R-:W-:Y:S01]  /*c550*/  VIADD R196, R0.reuse, 0x4 ;  /* 0x0000000400c47836 */ /* 0x040fe20000000000 */
[----:B------:R-:W3:Y:S01]  /*c560*/  LDCU UR6, c[0x0][0x3b4] ;  /* 0x00007680ff0677ac */ /* 0x000ee20008000800 */
[----:B-1----:R-:W-:-:S04]  /*c570*/  IMAD R4, R0, UR5, RZ ;  /* 0x0000000500047c24 */ /* 0x002fc8000f8e02ff */
[----:B------:R-:W-:Y:S01]  /*c580*/  VIADD R5, R4, UR5 ;  /* 0x0000000504057c36 */ /* 0x000fe20008000000 */
[----:B--2---:R-:W-:-:S03]  /*c590*/  ISETP.GE.AND P1, PT, R37, UR22, PT ;  /* 0x0000001625007c0c */ /* 0x004fc6000bf26270 */
[----:B------:R-:W-:Y:S01]  /*c5a0*/  VIADD R6, R5, UR5 ;  /* 0x0000000505067c36 */ /* 0x000fe20008000000 */
[----:B------:R-:W-:Y:S01]  /*c5b0*/  ISETP.LT.AND P4, PT, R3, UR23, !P1 ;  /* 0x0000001703007c0c */ /* 0x000fe2000cf81270 */
[----:B---3--:R-:W-:Y:S01]  /*c5c0*/  IMAD R2, R37, UR6, RZ ;  /* 0x0000000625027c24 */ /* 0x008fe2000f8e02ff */
[----:B------:R-:W-:Y:S01]  /*c5d0*/  ISETP.LT.AND P2, PT, R10, UR23, !P1 ;  /* 0x000000170a007c0c */ /* 0x000fe2000cf41270 */
[----:B------:R-:W-:Y:S01]  /*c5e0*/  VIADD R7, R6, UR5 ;  /* 0x0000000506077c36 */ /* 0x000fe20008000000 */
[----:B------:R-:W-:Y:S02]  /*c5f0*/  ISETP.LT.AND P3, PT, R9, UR23, !P1 ;  /* 0x0000001709007c0c */ /* 0x000fe4000cf61270 */
[----:B------:R-:W-:Y:S01]  /*c600*/  LEA R3, P5, R2, UR20, 0x2 ;  /* 0x0000001402037c11 */ /* 0x000fe2000f8a10ff */
[----:B------:R-:W-:-:S04]  /*c610*/  VIADD R8, R7, UR5 ;  /* 0x0000000507087c36 */ /* 0x000fc80008000000 */
[----:B------:R-:W-:-:S04]  /*c620*/  VIADD R142, R8, UR5 ;  /* 0x00000005088e7c36 */ /* 0x000fc80008000000 */
[----:B------:R-:W-:-:S04]  /*c630*/  VIADD R143, R142, UR5 ;  /* 0x000000058e8f7c36 */ /* 0x000fc80008000000 */
[----:B------:R-:W-:-:S04]  /*c640*/  VIADD R144, R143, UR5 ;  /* 0x000000058f907c36 */ /* 0x000fc80008000000 */
[----:B------:R-:W-:Y:S01]  /*c650*/  VIADD R145, R144, UR5 ;  /* 0x0000000590917c36 */ /* 0x000fe20008000000 */
[----:B------:R-:W-:Y:S06]  /*c660*/  @!P6 BRA `(.L_x_12) ;  /* 0x000000000010e947 */ /* 0x000fec0003800000 */
[----:B------:R-:W-:-:S06]  /*c670*/  USHF.L.U32 UR4, UR4, 0x1f, URZ ;  /* 0x0000001f04047899 */ /* 0x000fcc00080006ff */
[----:B------:R-:W-:-:S04]  /*c680*/  IMAD.U32 R9, RZ, RZ, UR4 ;  /* 0x00000004ff097e24 */ /* 0x000fc8000f8e00ff */
[----:B------:R-:W1:Y:S02]  /*c690*/  SYNCS.PHASECHK.TRANS64.TRYWAIT P6, [UR14], R9 ;  /* 0x00000009ff0075a7 */ /* 0x000e6400080c110e */
[----:B-1----:R-:W-:Y:S05]  /*c6a0*/  @!P6 BRA `(.L_x_13) ;  /* 0x000000380050e947 */ /* 0x002fea0003800000 */
.L_x_12:
[----:B------:R-:W-:Y:S01]  /*c6b0*/  VIADD R146, R145, UR5 ;  /* 0x0000000591927c36 */ /* 0x000fe20008000000 */
[----:B------:R-:W-:Y:S01]  /*c6c0*/  LEA.HI.X.SX32 R2, R2, UR21, 0x2, P5 ;  /* 0x0000001502027c11 */ /* 0x000fe2000a8f16ff */
[----:B------:R-:W-:-:S04]  /*c6d0*/  DEPBAR.LE SB0, 0x0 ;  /* 0x000080000000791a */ /* 0x000fc80000000000 */
[----:B------:R-:W-:Y:S01]  /*c6e0*/  VIADD R147, R146, UR5 ;  /* 0x0000000592937c36 */ /* 0x000fe20008000000 */
[CC--:B------:R-:W-:Y:S01]  /*c6f0*/  LEA R132, P6, R4.reuse, R3.reuse, 0x2 ;  /* 0x0000000304847211 */ /* 0x0c0fe200078c10ff */
[----:B------:R-:W-:Y:S01]  /*c700*/  BAR.SYNC.DEFER_BLOCKING 0x0 ;  /* 0x0000000000007b1d */ /* 0x000fe20000010000 */
[-C--:B------:R-:W-:Y:S01]  /*c710*/  LEA R134, P5, R5, R3.reuse, 0x2 ;  /* 0x0000000305867211 */ /* 0x080fe200078a10ff */
[----:B------:R-:W-:Y:S01]  /*c720*/  VIADD R148, R147, UR5 ;  /* 0x0000000593947c36 */ /* 0x000fe20008000000 */
[-C--:B------:R-:W-:Y:S01]  /*c730*/  LEA.HI.X.SX32 R133, R4, R2.reuse, 0x2, P6 ;  /* 0x0000000204857211 */ /* 0x080fe200030f16ff */
[----:B------:R-:W-:Y:S01]  /*c740*/  VIADD R195, R0, 0x5 ;  /* 0x0000000500c37836 */ /* 0x000fe20000000000 */
[-C--:B------:R-:W-:Y:S01]  /*c750*/  LEA R136, P6, R6, R3.reuse, 0x2 ;  /* 0x0000000306887211 */ /* 0x080fe200078c10ff */
[----:B------:R-:W-:Y:S01]  /*c760*/  VIADD R149, R148, UR5 ;  /* 0x0000000594957c36 */ /* 0x000fe20008000000 */
[-C--:B------:R-:W-:Y:S01]  /*c770*/  LEA.HI.X.SX32 R135, R5, R2.reuse, 0x2, P5 ;  /* 0x0000000205877211 */ /* 0x080fe200028f16ff */
[----:B------:R-:W1:Y:S01]  /*c780*/  LDCU UR4, c[0x0][0x39c] ;  /* 0x00007380ff0477ac */ /* 0x000e620008000800 */
[-C--:B------:R-:W-:Y:S01]  /*c790*/  LEA R138, P5, R7, R3.reuse, 0x2 ;  /* 0x00000003078a7211 */ /* 0x080fe200078a10ff */
[----:B------:R-:W-:Y:S01]  /*c7a0*/  VIADD R150, R149, UR5 ;  /* 0x0000000595967c36 */ /* 0x000fe20008000000 */
[-C--:B------:R-:W-:Y:S01]  /*c7b0*/  LEA.HI.X.SX32 R137, R6, R2.reuse, 0x2, P6 ;  /* 0x0000000206897211 */ /* 0x080fe200030f16ff */
[----:B------:R-:W2:Y:S01]  /*c7c0*/  LDCU UR6, c[0x0][0x39c] ;  /* 0x00007380ff0677ac */ /* 0x000ea20008000800 */
[-C--:B------:R-:W-:Y:S01]  /*c7d0*/  LEA R140, P6, R8, R3.reuse, 0x2 ;  /* 0x00000003088c7211 */ /* 0x080fe200078c10ff */
[----:B------:R-:W-:Y:S01]  /*c7e0*/  VIADD R151, R150, UR5 ;  /* 0x0000000596977c36 */ /* 0x000fe20008000000 */
[-C--:B------:R-:W-:Y:S01]  /*c7f0*/  LEA.HI.X.SX32 R139, R7, R2.reuse, 0x2, P5 ;  /* 0x00000002078b7211 */ /* 0x080fe200028f16ff */
[----:B------:R-:W3:Y:S01]  /*c800*/  LDCU UR7, c[0x0][0x39c] ;  /* 0x00007380ff0777ac */ /* 0x000ee20008000800 */
[-C--:B------:R-:W-:Y:S01]  /*c810*/  LEA R192, P5, R142, R3.reuse, 0x2 ;  /* 0x000000038ec07211 */ /* 0x080fe200078a10ff */
[----:B------:R-:W-:Y:S01]  /*c820*/  VIADD R152, R151, UR5 ;  /* 0x0000000597987c36 */ /* 0x000fe20008000000 */
[----:B------:R-:W-:Y:S01]  /*c830*/  LEA.HI.X.SX32 R141, R8, R2, 0x2, P6 ;  /* 0x00000002088d7211 */ /* 0x000fe200030f16ff */
[----:B------:R-:W4:Y:S01]  /*c840*/  LDCU UR8, c[0x0][0x39c] ;  /* 0x00007380ff0877ac */ /* 0x000f220008000800 */
[----:B------:R-:W-:-:S02]  /*c850*/  LEA R190, P6, R143, R3, 0x2 ;  /* 0x000000038fbe7211 */ /* 0x000fc400078c10ff */
[-C--:B------:R-:W-:Y:S01]  /*c860*/  LEA.HI.X.SX32 R193, R142, R2.reuse, 0x2, P5 ;  /* 0x000000028ec17211 */ /* 0x080fe200028f16ff */
[----:B------:R-:W-:Y:S01]  /*c870*/  VIADD R142, R152, UR5 ;  /* 0x00000005988e7c36 */ /* 0x000fe20008000000 */
[-C--:B------:R-:W-:Y:S01]  /*c880*/  LEA R186, P5, R144, R3.reuse, 0x2 ;  /* 0x0000000390ba7211 */ /* 0x080fe200078a10ff */
[----:B------:R-:W5:Y:S01]  /*c890*/  @!P0 SYNCS.CCTL.IV [UR10+0x34000] ;  /* 0x03400000ff0089b1 */ /* 0x000f62000800000a */
[-C--:B------:R-:W-:Y:S01]  /*c8a0*/  LEA.HI.X.SX32 R191, R143, R2.reuse, 0x2, P6 ;  /* 0x000000028fbf7211 */ /* 0x080fe200030f16ff */
[----:B------:R-:W-:Y:S01]  /*c8b0*/  VIADD R143, R142, UR5 ;  /* 0x000000058e8f7c36 */ /* 0x000fe20008000000 */
[----:B-----5:R-:W-:Y:S01]  /*c8c0*/  BAR.SYNC.DEFER_BLOCKING 0x0 ;  /* 0x0000000000007b1d */ /* 0x020fe20000010000 */
[-C--:B------:R-:W-:Y:S02]  /*c8d0*/  LEA R188, P6, R145, R3.reuse, 0x2 ;  /* 0x0000000391bc7211 */ /* 0x080fe400078c10ff */
[-C--:B------:R-:W-:Y:S01]  /*c8e0*/  LEA.HI.X.SX32 R187, R144, R2.reuse, 0x2, P5 ;  /* 0x0000000290bb7211 */ /* 0x080fe200028f16ff */
[----:B------:R-:W-:Y:S01]  /*c8f0*/  VIADD R144, R143, UR5 ;  /* 0x000000058f907c36 */ /* 0x000fe20008000000 */
[-C--:B------:R-:W-:Y:S01]  /*c900*/  LEA R184, P5, R146, R3.reuse, 0x2 ;  /* 0x0000000392b87211 */ /* 0x080fe200078a10ff */
[----:B------:R-:W5:Y:S01]  /*c910*/  LDCU UR9, c[0x0][0x39c] ;  /* 0x00007380ff0977ac */ /* 0x000f620008000800 */
[-C--:B------:R-:W-:Y:S01]  /*c920*/  LEA.HI.X.SX32 R189, R145, R2.reuse, 0x2, P6 ;  /* 0x0000000291bd7211 */ /* 0x080fe200030f16ff */
[----:B------:R-:W-:Y:S01]  /*c930*/  VIADD R145, R144, UR5 ;  /* 0x0000000590917c36 */ /* 0x000fe20008000000 */
[-C--:B------:R-:W-:Y:S01]  /*c940*/  LEA R182, P6, R147, R3.reuse, 0x2 ;  /* 0x0000000393b67211 */ /* 0x080fe200078c10ff */
[----:B------:R-:W1:Y:S01]  /*c950*/  LDTM.x128 R4, tmem[UR11] ;  /* 0x0000000b000479ee */ /* 0x000e6200083c0000 */
[----:B------:R-:W-:Y:S01]  /*c960*/  LEA.HI.X.SX32 R185, R146, R2, 0x2, P5 ;  /* 0x0000000292b97211 */ /* 0x000fe200028f16ff */
[----:B------:R-:W-:Y:S01]  /*c970*/  VIADD R146, R145, UR5 ;  /* 0x0000000591927c36 */ /* 0x000fe20008000000 */
[----:B------:R-:W-:-:S02]  /*c980*/  LEA R180, P5, R148, R3, 0x2 ;  /* 0x0000000394b47211 */ /* 0x000fc400078a10ff */
[-C--:B------:R-:W-:Y:S01]  /*c990*/  LEA.HI.X.SX32 R183, R147, R2.reuse, 0x2, P6 ;  /* 0x0000000293b77211 */ /* 0x080fe200030f16ff */
[----:B------:R-:W-:Y:S01]  /*c9a0*/  VIADD R147, R146, UR5 ;  /* 0x0000000592937c36 */ /* 0x000fe20008000000 */
[-C--:B------:R-:W-:Y:S02]  /*c9b0*/  LEA R178, P6, R149, R3.reuse, 0x2 ;  /* 0x0000000395b27211 */ /* 0x080fe400078c10ff */
[-C--:B------:R-:W-:Y:S01]  /*c9c0*/  LEA.HI.X.SX32 R181, R148, R2.reuse, 0x2, P5 ;  /* 0x0000000294b57211 */ /* 0x080fe200028f16ff */
[----:B------:R-:W-:Y:S01]  /*c9d0*/  VIADD R148, R147, UR5 ;  /* 0x0000000593947c36 */ /* 0x000fe20008000000 */
[CC--:B------:R-:W-:Y:S02]  /*c9e0*/  LEA R176, P5, R150.reuse, R3.reuse, 0x2 ;  /* 0x0000000396b07211 */ /* 0x0c0fe400078a10ff */
[-C--:B------:R-:W-:Y:S01]  /*c9f0*/  LEA.HI.X.SX32 R179, R149, R2.reuse, 0x2, P6 ;  /* 0x0000000295b37211 */ /* 0x080fe200030f16ff */
[----:B------:R-:W1:Y:S01]  /*ca00*/  @!P0 SYNCS.CCTL.IV [UR10+0x34008] ;  /* 0x03400800ff0089b1 */ /* 0x000e62000800000a */
[----:B------:R-:W-:Y:S01]  /*ca10*/  LEA R174, P6, R151, R3, 0x2 ;  /* 0x0000000397ae7211 */ /* 0x000fe200078c10ff */
[----:B------:R-:W-:Y:S01]  /*ca20*/  NOP ;  /* 0x0000000000007918 */ /* 0x000fe20000000000 */
[----:B------:R-:W-:-:S02]  /*ca30*/  LEA.HI.X.SX32 R177, R150, R2, 0x2, P5 ;  /* 0x0000000296b17211 */ /* 0x000fc400028f16ff */
[-C--:B------:R-:W-:Y:S02]  /*ca40*/  LEA R172, P5, R152, R3.reuse, 0x2 ;  /* 0x0000000398ac7211 */ /* 0x080fe400078a10ff */
[-C--:B------:R-:W-:Y:S02]  /*ca50*/  LEA.HI.X.SX32 R175, R151, R2.reuse, 0x2, P6 ;  /* 0x0000000297af7211 */ /* 0x080fe400030f16ff */
[-C--:B------:R-:W-:Y:S02]  /*ca60*/  LEA R170, P6, R142, R3.reuse, 0x2 ;  /* 0x000000038eaa7211 */ /* 0x080fe400078c10ff */
[-C--:B------:R-:W-:Y:S02]  /*ca70*/  LEA.HI.X.SX32 R173, R152, R2.reuse, 0x2, P5 ;  /* 0x0000000298ad7211 */ /* 0x080fe400028f16ff */
[-C--:B------:R-:W-:Y:S02]  /*ca80*/  LEA R168, P5, R143, R3.reuse, 0x2 ;  /* 0x000000038fa87211 */ /* 0x080fe400078a10ff */
        /* <DEDUP_REMOVED lines=8> */
[-C--:B------:R-:W-:Y:S02]  /*cb10*/  LEA R162, P6, R146, R3.reuse, 0x2 ;  /* 0x0000000392a27211 */ /* 0x080fe400078c10ff */
[----:B------:R-:W-:Y:S01]  /*cb20*/  LEA.HI.X.SX32 R165, R145, R2, 0x2, P5 ;  /* 0x0000000291a57211 */ /* 0x000fe200028f16ff */
[----:B------:R-:W-:Y:S01]  /*cb30*/  VIADD R145, R144, UR5 ;  /* 0x0000000590917c36 */ /* 0x000fe20008000000 */
[----:B------:R-:W-:-:S02]  /*cb40*/  LEA R160, P5, R147, R3, 0x2 ;  /* 0x0000000393a07211 */ /* 0x000fc400078a10ff */
[-C--:B------:R-:W-:Y:S02]  /*cb50*/  LEA.HI.X.SX32 R163, R146, R2.reuse, 0x2, P6 ;  /* 0x0000000292a37211 */ /* 0x080fe400030f16ff */
[-C--:B------:R-:W-:Y:S02]  /*cb60*/  LEA R156, P6, R148, R3.reuse, 0x2 ;  /* 0x00000003949c7211 */ /* 0x080fe400078c10ff */
[-C--:B------:R-:W-:Y:S01]  /*cb70*/  LEA.HI.X.SX32 R161, R147, R2.reuse, 0x2, P5 ;  /* 0x0000000293a17211 */ /* 0x080fe200028f16ff */
[----:B------:R-:W-:Y:S01]  /*cb80*/  VIADD R147, R145, UR5 ;  /* 0x0000000591937c36 */ /* 0x000fe20008000000 */
[-C--:B------:R-:W-:Y:S02]  /*cb90*/  LEA R158, P5, R142, R3.reuse, 0x2 ;  /* 0x000000038e9e7211 */ /* 0x080fe400078a10ff */
[----:B------:R-:W-:Y:S02]  /*cba0*/  LEA.HI.X.SX32 R157, R148, R2, 0x2, P6 ;  /* 0x00000002949d7211 */ /* 0x000fe400030f16ff */
        /* <DEDUP_REMOVED lines=12> */
[----:B------:R-:W-:Y:S02]  /*cc70*/  ISETP.LT.AND P0, PT, R0, UR23, !P1 ;  /* 0x0000001700007c0c */ /* 0x000fe4000cf01270 */
[-C--:B------:R-:W-:Y:S02]  /*cc80*/  LEA.HI.X.SX32 R147, R147, R2.reuse, 0x2, P5 ;  /* 0x0000000293937211 */ /* 0x080fe400028f16ff */
[----:B------:R-:W-:Y:S02]  /*cc90*/  LEA R144, P5, R143, R3, 0x2 ;  /* 0x000000038f907211 */ /* 0x000fe400078a10ff */
[----:B------:R-:W-:-:S02]  /*cca0*/  LEA.HI.X.SX32 R149, R142, R2, 0x2, P6 ;  /* 0x000000028e957211 */ /* 0x000fc400030f16ff */
[C---:B------:R-:W-:Y:S02]  /*ccb0*/  LEA R142, P6, R194.reuse, R3, 0x2 ;  /* 0x00000003c28e7211 */ /* 0x040fe400078c10ff */
[-C--:B------:R-:W-:Y:S02]  /*ccc0*/  LEA.HI.X.SX32 R145, R143, R2.reuse, 0x2, P5 ;  /* 0x000000028f917211 */ /* 0x080fe400028f16ff */
[----:B------:R-:W-:Y:S01]  /*ccd0*/  LEA.HI.X.SX32 R143, R194, R2, 0x2, P6 ;  /* 0x00000002c28f7211 */ /* 0x000fe200030f16ff */
[----:B-1----:R1:W-:Y:S01]  /*cce0*/  @P0 STG.E desc[UR16][R132.64], R4 ;  /* 0x0000000484000986 */ /* 0x0023e2000c101910 */
[----:B------:R-:W-:Y:S01]  /*ccf0*/  ISETP.LT.AND P6, PT, R195, UR23, !P1 ;  /* 0x00000017c3007c0c */ /* 0x000fe2000cfc1270 */
[----:B------:R-:W-:Y:S01]  /*cd00*/  VIADD R195, R0, 0x6 ;  /* 0x0000000600c37836 */ /* 0x000fe20000000000 */
[----:B------:R-:W-:Y:S01]  /*cd10*/  ISETP.LT.AND P5, PT, R196, UR23, !P1 ;  /* 0x00000017c4007c0c */ /* 0x000fe2000cfa1270 */
[----:B------:R-:W-:Y:S01]  /*cd20*/  VIADD R196, R0, 0x7 ;  /* 0x0000000700c47836 */ /* 0x000fe20000000000 */
[----:B------:R2:W-:Y:S01]  /*cd30*/  @P2 STG.E desc[UR16][R134.64], R5 ;  /* 0x0000000586002986 */ /* 0x0005e2000c101910 */
[----:B------:R-:W-:Y:S01]  /*cd40*/  VIADD R194, R194, UR5 ;  /* 0x00000005c2c27c36 */ /* 0x000fe20008000000 */
[----:B------:R-:W-:Y:S01]  /*cd50*/  ISETP.LT.AND P0, PT, R195, UR23, !P1 ;  /* 0x00000017c3007c0c */ /* 0x000fe2000cf01270 */
[----:B------:R-:W-:Y:S01]  /*cd60*/  VIADD R195, R0, 0x8 ;  /* 0x0000000800c37836 */ /* 0x000fe20000000000 */
[----:B------:R-:W-:Y:S01]  /*cd70*/  ISETP.LT.AND P2, PT, R196, UR23, !P1 ;  /* 0x00000017c4007c0c */ /* 0x000fe2000cf41270 */
[----:B------:R-:W-:Y:S01]  /*cd80*/  @P3 STG.E desc[UR16][R136.64], R6 ;  /* 0x0000000688003986 */ /* 0x000fe2000c101910 */
[----:B------:R-:W-:-:S02]  /*cd90*/  VIADD R196, R0, 0x9 ;  /* 0x0000000900c47836 */ /* 0x000fc40000000000 */
[----:B------:R-:W-:Y:S01]  /*cda0*/  ISETP.LT.AND P3, PT, R195, UR23, !P1 ;  /* 0x00000017c3007c0c */ /* 0x000fe2000cf61270 */
[----:B-1----:R-:W-:Y:S01]  /*cdb0*/  VIADD R4, R0, 0xc ;  /* 0x0000000c00047836 */ /* 0x002fe20000000000 */
[----:B------:R1:W-:Y:S01]  /*cdc0*/  @P4 STG.E desc[UR16][R138.64], R7 ;  /* 0x000000078a004986 */ /* 0x0003e2000c101910 */
[----:B------:R-:W-:Y:S01]  /*cdd0*/  ISETP.LT.AND P4, PT, R196, UR23, !P1 ;  /* 0x00000017c4007c0c */ /* 0x000fe2000cf81270 */
[C---:B------:R-:W-:Y:S02]  /*cde0*/  VIADD R195, R0.reuse, 0xa ;  /* 0x0000000a00c37836 */ /* 0x040fe40000000000 */
[----:B------:R-:W-:Y:S01]  /*cdf0*/  @P5 STG.E desc[UR16][R140.64], R8 ;  /* 0x000000088c005986 */ /* 0x000fe2000c101910 */
[C---:B--2---:R-:W-:Y:S02]  /*ce00*/  VIADD R5, R0.reuse, 0xb ;  /* 0x0000000b00057836 */ /* 0x044fe40000000000 */
[----:B------:R-:W-:Y:S01]  /*ce10*/  ISETP.LT.AND P5, PT, R195, UR23, !P1 ;  /* 0x00000017c3007c0c */ /* 0x000fe2000cfa1270 */
[----:B------:R2:W-:Y:S02]  /*ce20*/  @P6 STG.E desc[UR16][R192.64], R9 ;  /* 0x00000009c0006986 */ /* 0x0005e4000c101910 */
[----:B------:R-:W-:Y:S01]  /*ce30*/  ISETP.LT.AND P6, PT, R5, UR23, !P1 ;  /* 0x0000001705007c0c */ /* 0x000fe2000cfc1270 */
[----:B------:R-:W-:Y:S01]  /*ce40*/  VIADD R5, R0, 0xd ;  /* 0x0000000d00057836 */ /* 0x000fe20000000000 */
[----:B------:R-:W-:Y:S01]  /*ce50*/  @P0 STG.E desc[UR16][R190.64], R10 ;  /* 0x0000000abe000986 */ /* 0x000fe2000c101910 */
[----:B------:R-:W-:Y:S01]  /*ce60*/  ISETP.LT.AND P0, PT, R4, UR23, !P1 ;  /* 0x0000001704007c0c */ /* 0x000fe2000cf01270 */
[----:B------:R-:W-:-:S02]  /*ce70*/  VIADD R4, R0, 0xe ;  /* 0x0000000e00047836 */ /* 0x000fc40000000000 */
[----:B------:R2:W-:Y:S01]  /*ce80*/  @P2 STG.E desc[UR16][R186.64], R11 ;  /* 0x0000000bba002986 */ /* 0x0005e2000c101910 */
[----:B------:R-:W-:Y:S01]  /*ce90*/  ISETP.LT.AND P2, PT, R5, UR23, !P1 ;  /* 0x0000001705007c0c */ /* 0x000fe2000cf41270 */
[----:B------:R-:W-:Y:S02]  /*cea0*/  VIADD R5, R0, 0x1c ;  /* 0x0000001c00057836 */ /* 0x000fe40000000000 */
[----:B------:R3:W-:Y:S01]  /*ceb0*/  @P3 STG.E desc[UR16][R188.64], R12 ;  /* 0x0000000cbc003986 */ /* 0x0007e2000c101910 */
[----:B------:R-:W-:Y:S01]  /*cec0*/  ISETP.LT.AND P3, PT, R4, UR23, !P1 ;  /* 0x0000001704007c0c */ /* 0x000fe2000cf61270 */
[C---:B------:R-:W-:Y:S02]  /*ced0*/  VIADD R4, R0.reuse, 0xf ;  /* 0x0000000f00047836 */ /* 0x040fe40000000000 */
[----:B------:R3:W-:Y:S01]  /*cee0*/  @P4 STG.E desc[UR16][R184.64], R13 ;  /* 0x0000000db8004986 */ /* 0x0007e2000c101910 */
[----:B-1----:R-:W-:Y:S02]  /*cef0*/  VIADD R7, R0, 0x23 ;  /* 0x0000002300077836 */ /* 0x002fe40000000000 */
[----:B------:R-:W-:Y:S01]  /*cf00*/  ISETP.LT.AND P4, PT, R4, UR23, !P1 ;  /* 0x0000001704007c0c */ /* 0x000fe2000cf81270 */
[C---:B------:R-:W-:Y:S01]  /*cf10*/  VIADD R4, R0.reuse, 0x10 ;  /* 0x0000001000047836 */ /* 0x040fe20000000000 */
[----:B------:R-:W-:Y:S01]  /*cf20*/  @P5 STG.E desc[UR16][R182.64], R14 ;  /* 0x0000000eb6005986 */ /* 0x000fe2000c101910 */
[----:B--2---:R-:W-:-:S02]  /*cf30*/  VIADD R9, R0, 0x24 ;  /* 0x0000002400097836 */ /* 0x004fc40000000000 */
[----:B------:R-:W-:Y:S01]  /*cf40*/  VIADD R8, R194, UR5 ;  /* 0x00000005c2087c36 */ /* 0x000fe20008000000 */
[----:B------:R-:W-:Y:S01]  /*cf50*/  ISETP.LT.AND P5, PT, R4, UR23, !P1 ;  /* 0x0000001704007c0c */ /* 0x000fe2000cfa1270 */
[C---:B------:R-:W-:Y:S01]  /*cf60*/  VIADD R4, R0.reuse, 0x11 ;  /* 0x0000001100047836 */ /* 0x040fe20000000000 */
[----:B------:R-:W-:Y:S01]  /*cf70*/  @P6 STG.E desc[UR16][R180.64], R15 ;  /* 0x0000000fb4006986 */ /* 0x000fe2000c101910 */
[C---:B------:R-:W-:Y:S02]  /*cf80*/  VIADD R11, R0.reuse, 0x25 ;  /* 0x00000025000b7836 */ /* 0x040fe40000000000 */
[----:B---3--:R-:W-:Y:S01]  /*cf90*/  VIADD R12, R0, 0x26 ;  /* 0x00000026000c7836 */ /* 0x008fe20000000000 */
[----:B------:R-:W-:Y:S01]  /*cfa0*/  ISETP.LT.AND P6, PT, R4, UR23, !P1 ;  /* 0x0000001704007c0c */ /* 0x000fe2000cfc1270 */
[C---:B------:R-:W-:Y:S01]  /*cfb0*/  VIADD R4, R0.reuse, 0x12 ;  /* 0x0000001200047836 */ /* 0x040fe20000000000 */
[----:B------:R-:W-:Y:S01]  /*cfc0*/  @P0 STG.E desc[UR16][R178.64], R16 ;  /* 0x00000010b2000986 */ /* 0x000fe2000c101910 */
[----:B------:R-:W-:-:S03]  /*cfd0*/  VIADD R13, R0, 0x27 ;  /* 0x00000027000d7836 */ /* 0x000fc60000000000 */
[----:B------:R-:W-:Y:S01]  /*cfe0*/  ISETP.LT.AND P0, PT, R4, UR4, !P1 ;  /* 0x0000000404007c0c */ /* 0x000fe2000cf01270 */
[----:B------:R-:W-:Y:S01]  /*cff0*/  VIADD R4, R0, 0x13 ;  /* 0x0000001300047836 */ /* 0x000fe20000000000 */
[----:B------:R-:W-:Y:S01]  /*d000*/  @P2 STG.E desc[UR16][R176.64], R17 ;  /* 0x00000011b0002986 */ /* 0x000fe2000c101910 */
[----:B------:R-:W1:Y:S03]  /*d010*/  LDCU UR4, c[0x0][0x39c] ;  /* 0x00007380ff0477ac */ /* 0x000e660008000800 */
[----:B------:R-:W-:Y:S01]  /*d020*/  ISETP.LT.AND P2, PT, R4, UR6, !P1 ;  /* 0x0000000604007c0c */ /* 0x000fe2000cf41270 */
[----:B------:R-:W-:Y:S01]  /*d030*/  VIADD R4, R0, 0x14 ;  /* 0x0000001400047836 */ /* 0x000fe20000000000 */
[----:B------:R2:W-:Y:S01]  /*d040*/  @P3 STG.E desc[UR16][R174.64], R18 ;  /* 0x00000012ae003986 */ /* 0x0005e2000c101910 */
[----:B------:R-:W3:Y:S03]  /*d050*/  LDCU UR6, c[0x0][0x39c] ;  /* 0x00007380ff0677ac */ /* 0x000ee60008000800 */
[----:B------:R-:W-:Y:S01]  /*d060*/  ISETP.LT.AND P3, PT, R4, UR7, !P1 ;  /* 0x0000000704007c0c */ /* 0x000fe2000cf61270 */
[----:B------:R-:W-:Y:S01]  /*d070*/  VIADD R4, R0, 0x15 ;  /* 0x0000001500047836 */ /* 0x000fe20000000000 */
[----:B------:R-:W-:Y:S01]  /*d080*/  @P4 STG.E desc[UR16][R172.64], R19 ;  /* 0x00000013ac004986 */ /* 0x000fe2000c101910 */
[----:B------:R-:W5:Y:S03]  /*d090*/  LDCU UR7, c[0x0][0x39c] ;  /* 0x00007380ff0777ac */ /* 0x000f660008000800 */
[----:B----4-:R-:W-:Y:S01]  /*d0a0*/  ISETP.LT.AND P4, PT, R4, UR8, !P1 ;  /* 0x0000000804007c0c */ /* 0x010fe2000cf81270 */
[C---:B------:R-:W-:Y:S01]  /*d0b0*/  VIADD R4, R0.reuse, 0x16 ;  /* 0x0000001600047836 */ /* 0x040fe20000000000 */
[----:B------:R-:W-:Y:S01]  /*d0c0*/  @P5 STG.E desc[UR16][R170.64], R20 ;  /* 0x00000014aa005986 */ /* 0x000fe2000c101910 */
[----:B------:R-:W4:Y:S01]  /*d0d0*/  LDCU UR8, c[0x0][0x39c] ;  /* 0x00007380ff0877ac */ /* 0x000f220008000800 */
[----:B--2---:R-:W-:-:S02]  /*d0e0*/  VIADD R18, R0, 0x7e ;  /* 0x0000007e00127836 */ /* 0x004fc40000000000 */
[----:B-1----:R-:W-:Y:S01]  /*d0f0*/  ISETP.LT.AND P5, PT, R4, UR4, !P1 ;  /* 0x0000000404007c0c */ /* 0x002fe2000cfa1270 */
[----:B------:R-:W-:Y:S01]  /*d100*/  VIADD R4, R0, 0x17 ;  /* 0x0000001700047836 */ /* 0x000fe20000000000 */
[----:B------:R-:W-:Y:S01]  /*d110*/  @P6 STG.E desc[UR16][R168.64], R21 ;  /* 0x00000015a8006986 */ /* 0x000fe2000c101910 */
[----:B------:R-:W1:Y:S03]  /*d120*/  LDCU UR4, c[0x0][0x39c] ;  /* 0x00007380ff0477ac */ /* 0x000e660008000800 */
[----:B---3--:R-:W-:Y:S01]  /*d130*/  ISETP.LT.AND P6, PT, R4, UR6, !P1 ;  /* 0x0000000604007c0c */ /* 0x008fe2000cfc1270 */
[----:B------:R-:W-:Y:S01]  /*d140*/  VIADD R4, R0, 0x18 ;  /* 0x0000001800047836 */ /* 0x000fe20000000000 */
[----:B------:R-:W-:Y:S01]  /*d150*/  @P0 STG.E desc[UR16][R166.64], R22 ;  /* 0x00000016a6000986 */ /* 0x000fe2000c101910 */
[----:B------:R-:W2:Y:S03]  /*d160*/  LDCU UR6, c[0x0][0x39c] ;  /* 0x00007380ff0677ac */ /* 0x000ea60008000800 */
[----:B-----5:R-:W-:Y:S01]  /*d170*/  ISETP.LT.AND P0, PT, R4, UR7, !P1 ;  /* 0x0000000704007c0c */ /* 0x020fe2000cf01270 */
[----:B------:R-:W-:Y:S01]  /*d180*/  VIADD R4, R0, 0x19 ;  /* 0x0000001900047836 */ /* 0x000fe20000000000 */
[----:B------:R-:W-:Y:S01]  /*d190*/  @P2 STG.E desc[UR16][R164.64], R23 ;  /* 0x00000017a4002986 */ /* 0x000fe2000c101910 */
[----:B------:R-:W3:Y:S03]  /*d1a0*/  LDCU UR7, c[0x0][0x39c] ;  /* 0x00007380ff0777ac */ /* 0x000ee60008000800 */
[----:B----4-:R-:W-:Y:S01]  /*d1b0*/  ISETP.LT.AND P2, PT, R4, UR8, !P1 ;  /* 0x0000000804007c0c */ /* 0x010fe2000cf41270 */
[----:B------:R-:W-:Y:S01]  /*d1c0*/  VIADD R4, R0, 0x1a ;  /* 0x0000001a00047836 */ /* 0x000fe20000000000 */
[----:B------:R-:W4:Y:S01]  /*d1d0*/  LDCU UR8, c[0x0][0x39c] ;  /* 0x00007380ff0877ac */ /* 0x000f220008000800 */
[----:B------:R-:W-:Y:S03]  /*d1e0*/  @P3 STG.E desc[UR16][R162.64], R24 ;  /* 0x00000018a2003986 */ /* 0x000fe6000c101910 */
[----:B-1----:R-:W-:Y:S01]  /*d1f0*/  ISETP.LT.AND P3, PT, R4, UR4, !P1 ;  /* 0x0000000404007c0c */ /* 0x002fe2000cf61270 */
[----:B------:R-:W-:Y:S01]  /*d200*/  VIADD R4, R0, 0x1b ;  /* 0x0000001b00047836 */ /* 0x000fe20000000000 */
[----:B------:R-:W1:Y:S01]  /*d210*/  LDCU UR4, c[0x0][0x39c] ;  /* 0x00007380ff0477ac */ /* 0x000e620008000800 */
[----:B------:R-:W-:Y:S03]  /*d220*/  @P4 STG.E desc[UR16][R160.64], R25 ;  /* 0x00000019a0004986 */ /* 0x000fe6000c101910 */
[----:B--2---:R-:W-:Y:S01]  /*d230*/  ISETP.LT.AND P4, PT, R4, UR6, !P1 ;  /* 0x0000000604007c0c */ /* 0x004fe2000cf81270 */
[----:B------:R-:W2:Y:S01]  /*d240*/  LDCU UR6, c[0x0][0x39c] ;  /* 0x00007380ff0677ac */ /* 0x000ea20008000800 */
[C---:B------:R-:W-:Y:S01]  /*d250*/  VIADD R4, R0.reuse, 0x1d ;  /* 0x0000001d00047836 */ /* 0x040fe20000000000 */
[----:B------:R-:W-:Y:S01]  /*d260*/  @P5 STG.E desc[UR16][R156.64], R26 ;  /* 0x0000001a9c005986 */ /* 0x000fe2000c101910 */
[----:B---3--:R-:W-:Y:S01]  /*d270*/  ISETP.LT.AND P5, PT, R5, UR7, !P1 ;  /* 0x0000000705007c0c */ /* 0x008fe2000cfa1270 */
[----:B------:R-:W3:Y:S01]  /*d280*/  LDCU UR7, c[0x0][0x39c] ;  /* 0x00007380ff0777ac */ /* 0x000ee20008000800 */
[----:B------:R-:W-:Y:S01]  /*d290*/  VIADD R5, R0, 0x1f ;  /* 0x0000001f00057836 */ /* 0x000fe20000000000 */
[----:B------:R-:W-:Y:S01]  /*d2a0*/  @P6 STG.E desc[UR16][R158.64], R27 ;  /* 0x0000001b9e006986 */ /* 0x000fe2000c101910 */
[----:B----4-:R-:W-:Y:S01]  /*d2b0*/  ISETP.LT.AND P6, PT, R4, UR8, !P1 ;  /* 0x0000000804007c0c */ /* 0x010fe2000cfc1270 */
[----:B------:R-:W4:Y:S01]  /*d2c0*/  LDCU UR8, c[0x0][0x39c] ;  /* 0x00007380ff0877ac */ /* 0x000f220008000800 */
[----:B------:R-:W-:Y:S01]  /*d2d0*/  VIADD R4, R0, 0x1e ;  /* 0x0000001e00047836 */ /* 0x000fe20000000000 */
[----:B------:R-:W-:Y:S04]  /*d2e0*/  @P0 STG.E desc[UR16][R154.64], R28 ;  /* 0x0000001c9a000986 */ /* 0x000fe8000c101910 */
[----:B-1----:R-:W-:Y:S01]  /*d2f0*/  ISETP.LT.AND P0, PT, R4, UR4, !P1 ;  /* 0x0000000404007c0c */ /* 0x002fe2000cf01270 */
[C---:B------:R-:W-:Y:S01]  /*d300*/  VIADD R4, R0.reuse, 0x20 ;  /* 0x0000002000047836 */ /* 0x040fe20000000000 */
[----:B------:R-:W1:Y:S01]  /*d310*/  LDCU UR4, c[0x0][0x39c] ;  /* 0x00007380ff0477ac */ /* 0x000e620008000800 */
[----:B------:R-:W-:Y:S01]  /*d320*/  @P2 STG.E desc[UR16][R150.64], R29 ;  /* 0x0000001d96002986 */ /* 0x000fe2000c101910 */
[----:B--2---:R-:W-:Y:S01]  /*d330*/  ISETP.LT.AND P2, PT, R5, UR6, !P1 ;  /* 0x0000000605007c0c */ /* 0x004fe2000cf41270 */
[----:B------:R-:W-:Y:S01]  /*d340*/  VIADD R5, R0, 0x21 ;  /* 0x0000002100057836 */ /* 0x000fe20000000000 */
[----:B------:R-:W2:Y:S01]  /*d350*/  LDCU UR6, c[0x0][0x39c] ;  /* 0x00007380ff0677ac */ /* 0x000ea20008000800 */
[----:B------:R-:W-:Y:S01]  /*d360*/  @P3 STG.E desc[UR16][R152.64], R30 ;  /* 0x0000001e98003986 */ /* 0x000fe2000c101910 */
[----:B------:R-:W-:Y:S01]  /*d370*/  ISETP.LT.AND P3, PT, R4, UR9, !P1 ;  /* 0x0000000904007c0c */ /* 0x000fe2000cf61270 */
[----:B------:R-:W-:-:S02]  /*d380*/  VIADD R4, R0, 0x22 ;  /* 0x0000002200047836 */ /* 0x000fc40000000000 */
[----:B------:R-:W-:Y:S01]  /*d390*/  @P4 STG.E desc[UR16][R146.64], R31 ;  /* 0x0000001f92004986 */ /* 0x000fe2000c101910 */
[----:B---3--:R-:W-:Y:S01]  /*d3a0*/  ISETP.LT.AND P4, PT, R5, UR7, !P1 ;  /* 0x0000000705007c0c */ /* 0x008fe2000cf81270 */
[----:B------:R-:W3:Y:S02]  /*d3b0*/  LDCU UR7, c[0x0][0x39c] ;  /* 0x00007380ff0777ac */ /* 0x000ee40008000800 */
[----:B------:R-:W-:Y:S01]  /*d3c0*/  @P5 STG.E desc[UR16][R148.64], R32 ;  /* 0x0000002094005986 */ /* 0x000fe2000c101910 */
[----:B----4-:R-:W-:-:S03]  /*d3d0*/  ISETP.LT.AND P5, PT, R4, UR8, !P1 ;  /* 0x0000000804007c0c */ /* 0x010fc6000cfa1270 */
[----:B------:R-:W-:Y:S01]  /*d3e0*/  @P6 STG.E desc[UR16][R144.64], R33 ;  /* 0x0000002190006986 */ /* 0x000fe2000c101910 */
[----:B------:R-:W-:-:S03]  /*d3f0*/  LEA R4, P6, R194, R3, 0x2 ;  /* 0x00000003c2047211 */ /* 0x000fc600078c10ff */
[----:B------:R-:W-:Y:S01]  /*d400*/  @P0 STG.E desc[UR16][R142.64], R34 ;  /* 0x000000228e000986 */ /* 0x000fe2000c101910 */
[-C--:B------:R-:W-:Y:S02]  /*d410*/  LEA.HI.X.SX32 R5, R194, R2.reuse, 0x2, P6 ;  /* 0x00000002c2057211 */ /* 0x080fe400030f16ff */
[----:B-1----:R-:W-:Y:S01]  /*d420*/  ISETP.LT.AND P0, PT, R7, UR4, !P1 ;  /* 0x0000000407007c0c */ /* 0x002fe2000cf01270 */
[----:B------:R-:W1:Y:S01]  /*d430*/  LDCU UR4, c[0x0][0x39c] ;  /* 0x00007380ff0477ac */ /* 0x000e620008000800 */
[CC--:B------:R-:W-:Y:S01]  /*d440*/  LEA R6, P6, R8.reuse, R3.reuse, 0x2 ;  /* 0x0000000308067211 */ /* 0x0c0fe200078c10ff */
[----:B------:R4:W-:Y:S01]  /*d450*/  @P2 STG.E desc[UR16][R4.64], R35 ;  /* 0x0000002304002986 */ /* 0x0009e2000c101910 */
[----:B--2---:R-:W-:Y:S01]  /*d460*/  ISETP.LT.AND P2, PT, R9, UR6, !P1 ;  /* 0x0000000609007c0c */ /* 0x004fe2000cf41270 */
[C---:B------:R-:W-:Y:S01]  /*d470*/  VIADD R9, R8.reuse, UR5 ;  /* 0x0000000508097c36 */ /* 0x040fe20008000000 */
[-C--:B------:R-:W-:Y:S01]  /*d480*/  LEA.HI.X.SX32 R7, R8, R2.reuse, 0x2, P6 ;  /* 0x0000000208077211 */ /* 0x080fe200030f16ff */
[----:B------:R-:W2:Y:S02]  /*d490*/  LDCU UR6, c[0x0][0x39c] ;  /* 0x00007380ff0677ac */ /* 0x000ea40008000800 */
[C---:B------:R-:W-:Y:S01]  /*d4a0*/  VIADD R10, R9.reuse, UR5 ;  /* 0x00000005090a7c36 */ /* 0x040fe20008000000 */
[-C--:B------:R-:W-:Y:S01]  /*d4b0*/  LEA R8, P6, R9, R3.reuse, 0x2 ;  /* 0x0000000309087211 */ /* 0x080fe200078c10ff */
[----:B------:R5:W-:Y:S01]  /*d4c0*/  @P3 STG.E desc[UR16][R6.64], R36 ;  /* 0x0000002406003986 */ /* 0x000be2000c101910 */
[----:B---3--:R-:W-:Y:S01]  /*d4d0*/  ISETP.LT.AND P3, PT, R11, UR7, !P1 ;  /* 0x000000070b007c0c */ /* 0x008fe2000cf61270 */
[----:B------:R-:W3:Y:S01]  /*d4e0*/  LDCU UR7, c[0x0][0x39c] ;  /* 0x00007380ff0777ac */ /* 0x000ee20008000800 */
[----:B------:R-:W-:Y:S01]  /*d4f0*/  LEA.HI.X.SX32 R9, R9, R2, 0x2, P6 ;  /* 0x0000000209097211 */ /* 0x000fe200030f16ff */
[C---:B------:R-:W-:Y:S01]  /*d500*/  VIADD R11, R10.reuse, UR5 ;  /* 0x000000050a0b7c36 */ /* 0x040fe20008000000 */
[----:B----4-:R-:W-:-:S03]  /*d510*/  LEA R4, P6, R10, R3, 0x2 ;  /* 0x000000030a047211 */ /* 0x010fc600078c10ff */
[----:B------:R4:W-:Y:S01]  /*d520*/  @P4 STG.E desc[UR16][R8.64], R37 ;  /* 0x0000002508004986 */ /* 0x0009e2000c101910 */
[-C--:B------:R-:W-:Y:S02]  /*d530*/  LEA.HI.X.SX32 R5, R10, R2.reuse, 0x2, P6 ;  /* 0x000000020a057211 */ /* 0x080fe400030f16ff */
[----:B-1----:R-:W-:Y:S01]  /*d540*/  ISETP.LT.AND P4, PT, R12, UR4, !P1 ;  /* 0x000000040c007c0c */ /* 0x002fe2000cf81270 */
[C---:B------:R-:W-:Y:S01]  /*d550*/  VIADD R12, R11.reuse, UR5 ;  /* 0x000000050b0c7c36 */ /* 0x040fe20008000000 */
[-C--:B-----5:R-:W-:Y:S01]  /*d560*/  LEA R6, P6, R11, R3.reuse, 0x2 ;  /* 0x000000030b067211 */ /* 0x0a0fe200078c10ff */
[----:B------:R-:W1:Y:S01]  /*d570*/  LDCU UR4, c[0x0][0x39c] ;  /* 0x00007380ff0477ac */ /* 0x000e620008000800 */
[----:B------:R5:W-:Y:S01]  /*d580*/  @P5 STG.E desc[UR16][R4.64], R38 ;  /* 0x0000002604005986 */ /* 0x000be2000c101910 */
[----:B--2---:R-:W-:Y:S01]  /*d590*/  ISETP.LT.AND P5, PT, R13, UR6, !P1 ;  /* 0x000000060d007c0c */ /* 0x004fe2000cfa1270 */
[----:B------:R-:W-:Y:S01]  /*d5a0*/  VIADD R13, R0, 0x28 ;  /* 0x00000028000d7836 */ /* 0x000fe20000000000 */
[----:B------:R-:W-:Y:S01]  /*d5b0*/  LEA.HI.X.SX32 R7, R11, R2, 0x2, P6 ;  /* 0x000000020b077211 */ /* 0x000fe200030f16ff */
[----:B------:R-:W2:Y:S01]  /*d5c0*/  LDCU UR6, c[0x0][0x39c] ;  /* 0x00007380ff0677ac */ /* 0x000ea20008000800 */
[----:B------:R-:W-:Y:S01]  /*d5d0*/  LEA R10, P6, R12, R3, 0x2 ;  /* 0x000000030c0a7211 */ /* 0x000fe200078c10ff */
[----:B----4-:R-:W-:-:S02]  /*d5e0*/  VIADD R9, R0, 0x29 ;  /* 0x0000002900097836 */ /* 0x010fc40000000000 */
[----:B------:R4:W-:Y:S01]  /*d5f0*/  @P0 STG.E desc[UR16][R6.64], R39 ;  /* 0x0000002706000986 */ /* 0x0009e2000c101910 */
[C---:B------:R-:W-:Y:S01]  /*d600*/  LEA.HI.X.SX32 R11, R12.reuse, R2, 0x2, P6 ;  /* 0x000000020c0b7211 */ /* 0x040fe200030f16ff */
[----:B------:R-:W-:Y:S01]  /*d610*/  VIADD R12, R12, UR5 ;  /* 0x000000050c0c7c36 */ /* 0x000fe20008000000 */
[----:B---3--:R-:W-:Y:S01]  /*d620*/  ISETP.LT.AND P0, PT, R13, UR7, !P1 ;  /* 0x000000070d007c0c */ /* 0x008fe2000cf01270 */
[----:B------:R-:W3:Y:S02]  /*d630*/  LDCU UR7, c[0x0][0x39c] ;  /* 0x00007380ff0777ac */ /* 0x000ee40008000800 */
[----:B------:R2:W-:Y:S01]  /*d640*/  @P2 STG.E desc[UR16][R10.64], R40 ;  /* 0x000000280a002986 */ /* 0x0005e2000c101910 */
[C---:B------:R-:W-:Y:S01]  /*d650*/  VIADD R13, R12.reuse, UR5 ;  /* 0x000000050c0d7c36 */ /* 0x040fe20008000000 */
[----:B-----5:R-:W-:-:S04]  /*d660*/  LEA R4, P2, R12, R3, 0x2 ;  /* 0x000000030c047211 */ /* 0x020fc800078410ff */
[-C--:B------:R-:W-:Y:S01]  /*d670*/  LEA.HI.X.SX32 R5, R12, R2.reuse, 0x2, P2 ;  /* 0x000000020c057211 */ /* 0x080fe200010f16ff */
[----:B----4-:R-:W-:Y:S01]  /*d680*/  VIADD R6, R0, 0x2a ;  /* 0x0000002a00067836 */ /* 0x010fe20000000000 */
[-C--:B------:R-:W-:Y:S02]  /*d690*/  LEA R8, P6, R13, R3.reuse, 0x2 ;  /* 0x000000030d087211 */ /* 0x080fe400078c10ff */
[----:B-1----:R-:W-:Y:S01]  /*d6a0*/  ISETP.LT.AND P2, PT, R9, UR4, !P1 ;  /* 0x0000000409007c0c */ /* 0x002fe2000cf41270 */
[----:B------:R-:W1:Y:S01]  /*d6b0*/  LDCU UR4, c[0x0][0x39c] ;  /* 0x00007380ff0477ac */ /* 0x000e620008000800 */
[C---:B------:R-:W-:Y:S01]  /*d6c0*/  LEA.HI.X.SX32 R9, R13.reuse, R2, 0x2, P6 ;  /* 0x000000020d097211 */ /* 0x040fe200030f16ff */
[----:B------:R-:W-:Y:S01]  /*d6d0*/  VIADD R13, R13, UR5 ;  /* 0x000000050d0d7c36 */ /* 0x000fe20008000000 */
[----:B------:R4:W-:Y:S01]  /*d6e0*/  @P3 STG.E desc[UR16][R4.64], R41 ;  /* 0x0000002904003986 */ /* 0x0009e2000c101910 */
[----:B--2---:R-:W-:Y:S01]  /*d6f0*/  ISETP.LT.AND P3, PT, R6, UR6, !P1 ;  /* 0x0000000606007c0c */ /* 0x004fe2000cf61270 */
[----:B------:R-:W-:Y:S01]  /*d700*/  VIADD R11, R0, 0x2b ;  /* 0x0000002b000b7836 */ /* 0x000fe20000000000 */
[----:B------:R-:W2:Y:S01]  /*d710*/  LDCU UR6, c[0x0][0x39c] ;  /* 0x00007380ff0677ac */ /* 0x000ea20008000800 */
[----:B------:R5:W-:Y:S01]  /*d720*/  @P4 STG.E desc[UR16][R8.64], R42 ;  /* 0x0000002a08004986 */ /* 0x000be2000c101910 */
[C---:B------:R-:W-:Y:S01]  /*d730*/  LEA R6, P4, R13.reuse, R3, 0x2 ;  /* 0x000000030d067211 */ /* 0x040fe200078810ff */
[----:B------:R-:W-:-:S03]  /*d740*/  VIADD R10, R13, UR5 ;  /* 0x000000050d0a7c36 */ /* 0x000fc60008000000 */
[-C--:B------:R-:W-:Y:S01]  /*d750*/  LEA.HI.X.SX32 R7, R13, R2.reuse, 0x2, P4 ;  /* 0x000000020d077211 */ /* 0x080fe200020f16ff */
[C---:B------:R-:W-:Y:S01]  /*d760*/  VIADD R13, R0.reuse, 0x34 ;  /* 0x00000034000d7836 */ /* 0x040fe20000000000 */
[----:B---3--:R-:W-:Y:S01]  /*d770*/  ISETP.LT.AND P4, PT, R11, UR7, !P1 ;  /* 0x000000070b007c0c */ /* 0x008fe2000cf81270 */
[----:B----4-:R-:W-:Y:S01]  /*d780*/  VIADD R5, R0, 0x2c ;  /* 0x0000002c00057836 */ /* 0x010fe20000000000 */
[----:B------:R-:W3:Y:S01]  /*d790*/  LDCU UR7, c[0x0][0x39c] ;  /* 0x00007380ff0777ac */ /* 0x000ee20008000800 */
[CC--:B------:R-:W-:Y:S01]  /*d7a0*/  LEA R4, P6, R10.reuse, R3.reuse, 0x2 ;  /* 0x000000030a047211 */ /* 0x0c0fe200078c10ff */
[----:B------:R4:W-:Y:S01]  /*d7b0*/  @P5 STG.E desc[UR16][R6.64], R43 ;  /* 0x0000002b06005986 */ /* 0x0009e2000c101910 */
[C---:B-----5:R-:W-:Y:S01]  /*d7c0*/  VIADD R9, R10.reuse, UR5 ;  /* 0x000000050a097c36 */ /* 0x060fe20008000000 */
[----:B-1----:R-:W-:Y:S01]  /*d7d0*/  ISETP.LT.AND P5, PT, R5, UR4, !P1 ;  /* 0x0000000405007c0c */ /* 0x002fe2000cfa1270 */
[----:B------:R-:W1:Y:S01]  /*d7e0*/  LDCU UR4, c[0x0][0x39c] ;  /* 0x00007380ff0477ac */ /* 0x000e620008000800 */
[----:B------:R-:W-:Y:S01]  /*d7f0*/  LEA.HI.X.SX32 R5, R10, R2, 0x2, P6 ;  /* 0x000000020a057211 */ /* 0x000fe200030f16ff */
[C---:B------:R-:W-:Y:S01]  /*d800*/  VIADD R12, R9.reuse, UR5 ;  /* 0x00000005090c7c36 */ /* 0x040fe20008000000 */
[----:B------:R-:W-:Y:S01]  /*d810*/  LEA R8, P6, R9, R3, 0x2 ;  /* 0x0000000309087211 */ /* 0x000fe200078c10ff */
[----:B------:R-:W-:-:S02]  /*d820*/  VIADD R11, R0, 0x2d ;  /* 0x0000002d000b7836 */ /* 0x000fc40000000000 */
[----:B------:R5:W-:Y:S01]  /*d830*/  @P0 STG.E desc[UR16][R4.64], R44 ;  /* 0x0000002c04000986 */ /* 0x000be2000c101910 */
[-C--:B------:R-:W-:Y:S02]  /*d840*/  LEA.HI.X.SX32 R9, R9, R2.reuse, 0x2, P6 ;  /* 0x0000000209097211 */ /* 0x080fe400030f16ff */
[-C--:B------:R-:W-:Y:S01]  /*d850*/  LEA R10, P6, R12, R3.reuse, 0x2 ;  /* 0x000000030c0a7211 */ /* 0x080fe200078c10ff */
[----:B----4-:R-:W-:Y:S01]  /*d860*/  VIADD R6, R0, 0x2e ;  /* 0x0000002e00067836 */ /* 0x010fe20000000000 */
[----:B--2---:R-:W-:Y:S01]  /*d870*/  ISETP.LT.AND P0, PT, R11, UR6, !P1 ;  /* 0x000000060b007c0c */ /* 0x004fe2000cf01270 */
[----:B------:R-:W2:Y:S01]  /*d880*/  LDCU UR6, c[0x0][0x39c] ;  /* 0x00007380ff0677ac */ /* 0x000ea20008000800 */
[CC--:B------:R-:W-:Y:S01]  /*d890*/  LEA.HI.X.SX32 R11, R12.reuse, R2.reuse, 0x2, P6 ;  /* 0x000000020c0b7211 */ /* 0x0c0fe200030f16ff */
[----:B------:R-:W-:Y:S01]  /*d8a0*/  VIADD R12, R12, UR5 ;  /* 0x000000050c0c7c36 */ /* 0x000fe20008000000 */
[----:B------:R4:W-:Y:S01]  /*d8b0*/  @P2 STG.E desc[UR16][R8.64], R45 ;  /* 0x0000002d08002986 */ /* 0x0009e2000c101910 */
[----:B---3--:R-:W-:Y:S01]  /*d8c0*/  ISETP.LT.AND P2, PT, R6, UR7, !P1 ;  /* 0x0000000706007c0c */ /* 0x008fe2000cf41270 */
[----:B------:R-:W-:Y:S01]  /*d8d0*/  VIADD R6, R0, 0x2f ;  /* 0x0000002f00067836 */ /* 0x000fe20000000000 */
[----:B------:R-:W3:Y:S01]  /*d8e0*/  LDCU UR7, c[0x0][0x39c] ;  /* 0x00007380ff0777ac */ /* 0x000ee20008000800 */
[CC--:B-----5:R-:W-:Y:S01]  /*d8f0*/  LEA R4, P6, R12.reuse, R3.reuse, 0x2 ;  /* 0x000000030c047211 */ /* 0x0e0fe200078c10ff */
[----:B------:R-:W-:Y:S01]  /*d900*/  VIADD R7, R12, UR5 ;  /* 0x000000050c077c36 */ /* 0x000fe20008000000 */
[----:B------:R5:W-:Y:S01]  /*d910*/  @P3 STG.E desc[UR16][R10.64], R46 ;  /* 0x0000002e0a003986 */ /* 0x000be2000c101910 */
[----:B-1----:R-:W-:Y:S01]  /*d920*/  ISETP.LT.AND P3, PT, R6, UR4, !P1 ;  /* 0x0000000406007c0c */ /* 0x002fe2000cf61270 */
[----:B------:R-:W1:Y:S01]  /*d930*/  LDCU UR4, c[0x0][0x39c] ;  /* 0x00007380ff0477ac */ /* 0x000e620008000800 */
[----:B------:R-:W-:Y:S01]  /*d940*/  LEA.HI.X.SX32 R5, R12, R2, 0x2, P6 ;  /* 0x000000020c057211 */ /* 0x000fe200030f16ff */
[C---:B------:R-:W-:Y:S01]  /*d950*/  VIADD R12, R7.reuse, UR5 ;  /* 0x00000005070c7c36 */ /* 0x040fe20008000000 */
[----:B------:R-:W-:Y:S01]  /*d960*/  LEA R6, P6, R7, R3, 0x2 ;  /* 0x0000000307067211 */ /* 0x000fe200078c10ff */
[----:B----4-:R-:W-:-:S02]  /*d970*/  VIADD R9, R0, 0x30 ;  /* 0x0000003000097836 */ /* 0x010fc40000000000 */
[----:B------:R4:W-:Y:S01]  /*d980*/  @P4 STG.E desc[UR16][R4.64], R47 ;  /* 0x0000002f04004986 */ /* 0x0009e2000c101910 */
[-C--:B------:R-:W-:Y:S02]  /*d990*/  LEA.HI.X.SX32 R7, R7, R2.reuse, 0x2, P6 ;  /* 0x0000000207077211 */ /* 0x080fe400030f16ff */
[-C--:B------:R-:W-:Y:S01]  /*d9a0*/  LEA R8, P6, R12, R3.reuse, 0x2 ;  /* 0x000000030c087211 */ /* 0x080fe200078c10ff */
[----:B-----5:R-:W-:Y:S01]  /*d9b0*/  VIADD R10, R0, 0x31 ;  /* 0x00000031000a7836 */ /* 0x020fe20000000000 */
        /* <DEDUP_REMOVED lines=8> */
[CC--:B----4-:R-:W-:Y:S01]  /*da40*/  LEA R4, P6, R12.reuse, R3.reuse, 0x2 ;  /* 0x000000030c047211 */ /* 0x0d0fe200078c10ff */
[C---:B------:R-:W-:Y:S01]  /*da50*/  VIADD R10, R12.reuse, UR5 ;  /* 0x000000050c0a7c36 */ /* 0x040fe20008000000 */
[----:B------:R4:W-:Y:S01]  /*da60*/  @P0 STG.E desc[UR16][R8.64], R49 ;  /* 0x0000003108000986 */ /* 0x0009e2000c101910 */
[----:B-1----:R-:W-:Y:S01]  /*da70*/  ISETP.LT.AND P0, PT, R11, UR4, !P1 ;  /* 0x000000040b007c0c */ /* 0x002fe2000cf01270 */
[----:B------:R-:W1:Y:S01]  /*da80*/  LDCU UR4, c[0x0][0x39c] ;  /* 0x00007380ff0477ac */ /* 0x000e620008000800 */
[----:B------:R-:W-:Y:S01]  /*da90*/  LEA.HI.X.SX32 R5, R12, R2, 0x2, P6 ;  /* 0x000000020c057211 */ /* 0x000fe200030f16ff */
[----:B------:R-:W-:Y:S01]  /*daa0*/  VIADD R12, R0, 0x33 ;  /* 0x00000033000c7836 */ /* 0x000fe20000000000 */
[C---:B-----5:R-:W-:Y:S01]  /*dab0*/  LEA R6, P6, R10.reuse, R3, 0x2 ;  /* 0x000000030a067211 */ /* 0x060fe200078c10ff */
[----:B------:R-:W-:-:S02]  /*dac0*/  VIADD R11, R10, UR5 ;  /* 0x000000050a0b7c36 */ /* 0x000fc40008000000 */
[----:B------:R5:W-:Y:S01]  /*dad0*/  @P2 STG.E desc[UR16][R4.64], R50 ;  /* 0x0000003204002986 */ /* 0x000be2000c101910 */
[----:B--2---:R-:W-:Y:S01]  /*dae0*/  ISETP.LT.AND P2, PT, R12, UR6, !P1 ;  /* 0x000000060c007c0c */ /* 0x004fe2000cf41270 */
[----:B------:R-:W2:Y:S01]  /*daf0*/  LDCU UR6, c[0x0][0x39c] ;  /* 0x00007380ff0677ac */ /* 0x000ea20008000800 */
[----:B------:R-:W-:Y:S01]  /*db00*/  LEA.HI.X.SX32 R7, R10, R2, 0x2, P6 ;  /* 0x000000020a077211 */ /* 0x000fe200030f16ff */
[C---:B------:R-:W-:Y:S01]  /*db10*/  VIADD R12, R11.reuse, UR5 ;  /* 0x000000050b0c7c36 */ /* 0x040fe20008000000 */
[----:B----4-:R-:W-:-:S03]  /*db20*/  LEA R8, P6, R11, R3, 0x2 ;  /* 0x000000030b087211 */ /* 0x010fc600078c10ff */
[----:B------:R4:W-:Y:S01]  /*db30*/  @P3 STG.E desc[UR16][R6.64], R51 ;  /* 0x0000003306003986 */ /* 0x0009e2000c101910 */
[-C--:B------:R-:W-:Y:S02]  /*db40*/  LEA.HI.X.SX32 R9, R11, R2.reuse, 0x2, P6 ;  /* 0x000000020b097211 */ /* 0x080fe400030f16ff */
[-C--:B------:R-:W-:Y:S02]  /*db50*/  LEA R10, P6, R12, R3.reuse, 0x2 ;  /* 0x000000030c0a7211 */ /* 0x080fe400078c10ff */
[----:B---3--:R-:W-:Y:S01]  /*db60*/  ISETP.LT.AND P3, PT, R13, UR7, !P1 ;  /* 0x000000070d007c0c */ /* 0x008fe2000cf61270 */
[----:B------:R-:W-:Y:S01]  /*db70*/  VIADD R13, R0, 0x35 ;  /* 0x00000035000d7836 */ /* 0x000fe20000000000 */
[C---:B------:R-:W-:Y:S01]  /*db80*/  LEA.HI.X.SX32 R11, R12.reuse, R2, 0x2, P6 ;  /* 0x000000020c0b7211 */ /* 0x040fe200030f16ff */
[----:B------:R-:W3:Y:S01]  /*db90*/  LDCU UR7, c[0x0][0x39c] ;  /* 0x00007380ff0777ac */ /* 0x000ee20008000800 */
[----:B------:R-:W-:Y:S01]  /*dba0*/  VIADD R12, R12, UR5 ;  /* 0x000000050c0c7c36 */ /* 0x000fe20008000000 */
[----:B------:R2:W-:Y:S01]  /*dbb0*/  @P4 STG.E desc[UR16][R8.64], R52 ;  /* 0x0000003408004986 */ /* 0x0005e2000c101910 */
[----:B-1----:R-:W-:Y:S01]  /*dbc0*/  ISETP.LT.AND P4, PT, R13, UR4, !P1 ;  /* 0x000000040d007c0c */ /* 0x002fe2000cf81270 */
[----:B------:R-:W1:Y:S01]  /*dbd0*/  LDCU UR4, c[0x0][0x39c] ;  /* 0x00007380ff0477ac */ /* 0x000e620008000800 */
[C---:B------:R-:W-:Y:S01]  /*dbe0*/  VIADD R13, R12.reuse, UR5 ;  /* 0x000000050c0d7c36 */ /* 0x040fe20008000000 */
[----:B------:R3:W-:Y:S01]  /*dbf0*/  @P5 STG.E desc[UR16][R10.64], R53 ;  /* 0x000000350a005986 */ /* 0x0007e2000c101910 */
[----:B-----5:R-:W-:Y:S01]  /*dc00*/  LEA R4, P5, R12, R3, 0x2 ;  /* 0x000000030c047211 */ /* 0x020fe200078a10ff */
[----:B----4-:R-:W-:-:S02]  /*dc10*/  VIADD R7, R0, 0x36 ;  /* 0x0000003600077836 */ /* 0x010fc40000000000 */
[-C--:B------:R-:W-:Y:S02]  /*dc20*/  LEA R6, P6, R13, R3.reuse, 0x2 ;  /* 0x000000030d067211 */ /* 0x080fe400078c10ff */
[-C--:B------:R-:W-:Y:S02]  /*dc30*/  LEA.HI.X.SX32 R5, R12, R2.reuse, 0x2, P5 ;  /* 0x000000020c057211 */ /* 0x080fe400028f16ff */
[----:B--2---:R-:W-:Y:S01]  /*dc40*/  ISETP.LT.AND P5, PT, R7, UR6, !P1 ;  /* 0x0000000607007c0c */ /* 0x004fe2000cfa1270 */
[----:B------:R-:W2:Y:S01]  /*dc50*/  LDCU UR6, c[0x0][0x39c] ;  /* 0x00007380ff0677ac */ /* 0x000ea20008000800 */
[C---:B------:R-:W-:Y:S01]  /*dc60*/  VIADD R8, R0.reuse, 0x37 ;  /* 0x0000003700087836 */ /* 0x040fe20000000000 */
[CC--:B------:R-:W-:Y:S01]  /*dc70*/  LEA.HI.X.SX32 R7, R13.reuse, R2.reuse, 0x2, P6 ;  /* 0x000000020d077211 */ /* 0x0c0fe200030f16ff */
[----:B------:R-:W-:Y:S01]  /*dc80*/  VIADD R13, R13, UR5 ;  /* 0x000000050d0d7c36 */ /* 0x000fe20008000000 */
[----:B------:R4:W-:Y:S01]  /*dc90*/  @P0 STG.E desc[UR16][R4.64], R54 ;  /* 0x0000003604000986 */ /* 0x0009e2000c101910 */
[----:B---3--:R-:W-:Y:S01]  /*dca0*/  VIADD R11, R0, 0x38 ;  /* 0x00000038000b7836 */ /* 0x008fe20000000000 */
[----:B------:R-:W-:Y:S01]  /*dcb0*/  ISETP.LT.AND P0, PT, R8, UR7, !P1 ;  /* 0x0000000708007c0c */ /* 0x000fe2000cf01270 */
[C---:B------:R-:W-:Y:S01]  /*dcc0*/  VIADD R10, R13.reuse, UR5 ;  /* 0x000000050d0a7c36 */ /* 0x040fe20008000000 */
[----:B------:R3:W-:Y:S01]  /*dcd0*/  @P2 STG.E desc[UR16][R6.64], R55 ;  /* 0x0000003706002986 */ /* 0x0007e2000c101910 */
[CC--:B------:R-:W-:Y:S01]  /*dce0*/  LEA R8, P2, R13.reuse, R3.reuse, 0x2 ;  /* 0x000000030d087211 */ /* 0x0c0fe200078410ff */
[----:B------:R-:W5:Y:S03]  /*dcf0*/  LDCU UR7, c[0x0][0x39c] ;  /* 0x00007380ff0777ac */ /* 0x000f660008000800 */
[----:B------:R-:W-:Y:S01]  /*dd00*/  LEA.HI.X.SX32 R9, R13, R2, 0x2, P2 ;  /* 0x000000020d097211 */ /* 0x000fe200010f16ff */
[C---:B------:R-:W-:Y:S01]  /*dd10*/  VIADD R13, R0.reuse, 0x41 ;  /* 0x00000041000d7836 */ /* 0x040fe20000000000 */
[----:B-1----:R-:W-:Y:S01]  /*dd20*/  ISETP.LT.AND P2, PT, R11, UR4, !P1 ;  /* 0x000000040b007c0c */ /* 0x002fe2000cf41270 */
[----:B------:R-:W1:Y:S01]  /*dd30*/  LDCU UR4, c[0x0][0x39c] ;  /* 0x00007380ff0477ac */ /* 0x000e620008000800 */
[----:B----4-:R-:W-:Y:S01]  /*dd40*/  VIADD R5, R0, 0x39 ;  /* 0x0000003900057836 */ /* 0x010fe20000000000 */
[C---:B------:R-:W-:Y:S01]  /*dd50*/  LEA R4, P6, R10.reuse, R3, 0x2 ;  /* 0x000000030a047211 */ /* 0x040fe200078c10ff */
[----:B------:R4:W-:Y:S01]  /*dd60*/  @P3 STG.E desc[UR16][R8.64], R56 ;  /* 0x0000003808003986 */ /* 0x0009e2000c101910 */
[----:B---3--:R-:W-:-:S02]  /*dd70*/  VIADD R7, R10, UR5 ;  /* 0x000000050a077c36 */ /* 0x008fc40008000000 */
[----:B--2---:R-:W-:Y:S01]  /*dd80*/  ISETP.LT.AND P3, PT, R5, UR6, !P1 ;  /* 0x0000000605007c0c */ /* 0x004fe2000cf61270 */
[----:B------:R-:W2:Y:S01]  /*dd90*/  LDCU UR6, c[0x0][0x39c] ;  /* 0x00007380ff0677ac */ /* 0x000ea20008000800 */
[-C--:B------:R-:W-:Y:S01]  /*dda0*/  LEA.HI.X.SX32 R5, R10, R2.reuse, 0x2, P6 ;  /* 0x000000020a057211 */ /* 0x080fe200030f16ff */
[C---:B------:R-:W-:Y:S01]  /*ddb0*/  VIADD R12, R7.reuse, UR5 ;  /* 0x00000005070c7c36 */ /* 0x040fe20008000000 */
[CC--:B------:R-:W-:Y:S01]  /*ddc0*/  LEA R6, P6, R7.reuse, R3.reuse, 0x2 ;  /* 0x0000000307067211 */ /* 0x0c0fe200078c10ff */
[C---:B------:R-:W-:Y:S02]  /*ddd0*/  VIADD R11, R0.reuse, 0x3a ;  /* 0x0000003a000b7836 */ /* 0x040fe40000000000 */
[----:B------:R3:W-:Y:S01]  /*dde0*/  @P4 STG.E desc[UR16][R4.64], R57 ;  /* 0x0000003904004986 */ /* 0x0007e2000c101910 */
[-C--:B------:R-:W-:Y:S01]  /*ddf0*/  LEA.HI.X.SX32 R7, R7, R2.reuse, 0x2, P6 ;  /* 0x0000000207077211 */ /* 0x080fe200030f16ff */
[----:B----4-:R-:W-:Y:S01]  /*de00*/  VIADD R8, R0, 0x3b ;  /* 0x0000003b00087836 */ /* 0x010fe20000000000 */
[-C--:B------:R-:W-:Y:S01]  /*de10*/  LEA R10, P6, R12, R3.reuse, 0x2 ;  /* 0x000000030c0a7211 */ /* 0x080fe200078c10ff */
[----:B------:R-:W-:Y:S01]  /*de20*/  VIADD R9, R0, 0x3c ;  /* 0x0000003c00097836 */ /* 0x000fe20000000000 */
[----:B-----5:R-:W-:Y:S01]  /*de30*/  ISETP.LT.AND P4, PT, R11, UR7, !P1 ;  /* 0x000000070b007c0c */ /* 0x020fe2000cf81270 */
[----:B------:R4:W-:Y:S01]  /*de40*/  @P5 STG.E desc[UR16][R6.64], R58 ;  /* 0x0000003a06005986 */ /* 0x0009e2000c101910 */
[----:B-1----:R-:W-:Y:S01]  /*de50*/  ISETP.LT.AND P5, PT, R8, UR4, !P1 ;  /* 0x0000000408007c0c */ /* 0x002fe2000cfa1270 */
[----:B------:R-:W1:Y:S01]  /*de60*/  LDCU UR4, c[0x0][0x39c] ;  /* 0x00007380ff0477ac */ /* 0x000e620008000800 */
[CC--:B------:R-:W-:Y:S01]  /*de70*/  LEA.HI.X.SX32 R11, R12.reuse, R2.reuse, 0x2, P6 ;  /* 0x000000020c0b7211 */ /* 0x0c0fe200030f16ff */
[----:B------:R-:W-:Y:S01]  /*de80*/  VIADD R12, R12, UR5 ;  /* 0x000000050c0c7c36 */ /* 0x000fe20008000000 */
[----:B------:R-:W5:Y:S03]  /*de90*/  LDCU UR7, c[0x0][0x39c] ;  /* 0x00007380ff0777ac */ /* 0x000f660008000800 */
[C---:B------:R-:W-:Y:S01]  /*dea0*/  VIADD R8, R12.reuse, UR5 ;  /* 0x000000050c087c36 */ /* 0x040fe20008000000 */
[-C--:B---3--:R-:W-:Y:S01]  /*deb0*/  LEA R4, P6, R12, R3.reuse, 0x2 ;  /* 0x000000030c047211 */ /* 0x088fe200078c10ff */
[----:B------:R3:W-:Y:S01]  /*dec0*/  @P0 STG.E desc[UR16][R10.64], R59 ;  /* 0x0000003b0a000986 */ /* 0x0007e2000c101910 */
[----:B--2---:R-:W-:Y:S01]  /*ded0*/  ISETP.LT.AND P0, PT, R9, UR6, !P1 ;  /* 0x0000000609007c0c */ /* 0x004fe2000cf01270 */
[----:B------:R-:W-:Y:S01]  /*dee0*/  VIADD R9, R0, 0x3d ;  /* 0x0000003d00097836 */ /* 0x000fe20000000000 */
[-C--:B------:R-:W-:Y:S01]  /*def0*/  LEA.HI.X.SX32 R5, R12, R2.reuse, 0x2, P6 ;  /* 0x000000020c057211 */ /* 0x080fe200030f16ff */
[C---:B------:R-:W-:Y:S01]  /*df00*/  VIADD R12, R8.reuse, UR5 ;  /* 0x00000005080c7c36 */ /* 0x040fe20008000000 */
[C---:B----4-:R-:W-:Y:S01]  /*df10*/  LEA R6, P6, R8.reuse, R3, 0x2 ;  /* 0x0000000308067211 */ /* 0x050fe200078c10ff */
[----:B------:R-:W2:Y:S02]  /*df20*/  LDCU UR6, c[0x0][0x39c] ;  /* 0x00007380ff0677ac */ /* 0x000ea40008000800 */
[----:B------:R4:W-:Y:S01]  /*df30*/  @P2 STG.E desc[UR16][R4.64], R60 ;  /* 0x0000003c04002986 */ /* 0x0009e2000c101910 */
[----:B------:R-:W-:-:S02]  /*df40*/  LEA.HI.X.SX32 R7, R8, R2, 0x2, P6 ;  /* 0x0000000208077211 */ /* 0x000fc400030f16ff */
[-C--:B------:R-:W-:Y:S01]  /*df50*/  LEA R8, P6, R12, R3.reuse, 0x2 ;  /* 0x000000030c087211 */ /* 0x080fe200078c10ff */
[----:B---3--:R-:W-:Y:S01]  /*df60*/  VIADD R10, R0, 0x3e ;  /* 0x0000003e000a7836 */ /* 0x008fe20000000000 */
[----:B-1----:R-:W-:Y:S01]  /*df70*/  ISETP.LT.AND P2, PT, R9, UR4, !P1 ;  /* 0x0000000409007c0c */ /* 0x002fe2000cf41270 */
[----:B------:R-:W1:Y:S01]  /*df80*/  LDCU UR4, c[0x0][0x39c] ;  /* 0x00007380ff0477ac */ /* 0x000e620008000800 */
[CC--:B------:R-:W-:Y:S01]  /*df90*/  LEA.HI.X.SX32 R9, R12.reuse, R2.reuse, 0x2, P6 ;  /* 0x000000020c097211 */ /* 0x0c0fe200030f16ff */
[----:B------:R-:W-:Y:S01]  /*dfa0*/  VIADD R12, R12, UR5 ;  /* 0x000000050c0c7c36 */ /* 0x000fe20008000000 */
[----:B------:R3:W-:Y:S01]  /*dfb0*/  @P3 STG.E desc[UR16][R6.64], R61 ;  /* 0x0000003d06003986 */ /* 0x0007e2000c101910 */
[----:B-----5:R-:W-:Y:S01]  /*dfc0*/  ISETP.LT.AND P3, PT, R10, UR7, !P1 ;  /* 0x000000070a007c0c */ /* 0x020fe2000cf61270 */
[----:B------:R-:W-:Y:S01]  /*dfd0*/  VIADD R11, R0, 0x3f ;  /* 0x0000003f000b7836 */ /* 0x000fe20000000000 */
[----:B------:R-:W5:Y:S01]  /*dfe0*/  LDCU UR7, c[0x0][0x39c] ;  /* 0x00007380ff0777ac */ /* 0x000f620008000800 */
[CC--:B----4-:R-:W-:Y:S01]  /*dff0*/  LEA R4, P6, R12.reuse, R3.reuse, 0x2 ;  /* 0x000000030c047211 */ /* 0x0d0fe200078c10ff */
[C---:B------:R-:W-:Y:S01]  /*e000*/  VIADD R10, R12.reuse, UR5 ;  /* 0x000000050c0a7c36 */ /* 0x040fe20008000000 */
[----:B------:R4:W-:Y:S01]  /*e010*/  @P4 STG.E desc[UR16][R8.64], R62 ;  /* 0x0000003e08004986 */ /* 0x0009e2000c101910 */
[----:B--2---:R-:W-:Y:S01]  /*e020*/  ISETP.LT.AND P4, PT, R11, UR6, !P1 ;  /* 0x000000060b007c0c */ /* 0x004fe2000cf81270 */
[----:B------:R-:W2:Y:S01]  /*e030*/  LDCU UR6, c[0x0][0x39c] ;  /* 0x00007380ff0677ac */ /* 0x000ea20008000800 */
[----:B------:R-:W-:Y:S01]  /*e040*/  LEA.HI.X.SX32 R5, R12, R2, 0x2, P6 ;  /* 0x000000020c057211 */ /* 0x000fe200030f16ff */
[----:B------:R-:W-:Y:S01]  /*e050*/  VIADD R12, R0, 0x40 ;  /* 0x00000040000c7836 */ /* 0x000fe20000000000 */
[C---:B---3--:R-:W-:Y:S01]  /*e060*/  LEA R6, P6, R10.reuse, R3, 0x2 ;  /* 0x000000030a067211 */ /* 0x048fe200078c10ff */
[----:B------:R-:W-:-:S02]  /*e070*/  VIADD R11, R10, UR5 ;  /* 0x000000050a0b7c36 */ /* 0x000fc40008000000 */
[----:B------:R3:W-:Y:S01]  /*e080*/  @P5 STG.E desc[UR16][R4.64], R63 ;  /* 0x0000003f04005986 */ /* 0x0007e2000c101910 */
[----:B-1----:R-:W-:Y:S01]  /*e090*/  ISETP.LT.AND P5, PT, R12, UR4, !P1 ;  /* 0x000000040c007c0c */ /* 0x002fe2000cfa1270 */
[----:B------:R-:W1:Y:S01]  /*e0a0*/  LDCU UR4, c[0x0][0x39c] ;  /* 0x00007380ff0477ac */ /* 0x000e620008000800 */
[----:B------:R-:W-:Y:S01]  /*e0b0*/  LEA.HI.X.SX32 R7, R10, R2, 0x2, P6 ;  /* 0x000000020a077211 */ /* 0x000fe200030f16ff */
[C---:B------:R-:W-:Y:S01]  /*e0c0*/  VIADD R12, R11.reuse, UR5 ;  /* 0x000000050b0c7c36 */ /* 0x040fe20008000000 */
[----:B----4-:R-:W-:-:S03]  /*e0d0*/  LEA R8, P6, R11, R3, 0x2 ;  /* 0x000000030b087211 */ /* 0x010fc600078c10ff */
[----:B------:R4:W-:Y:S01]  /*e0e0*/  @P0 STG.E desc[UR16][R6.64], R64 ;  /* 0x0000004006000986 */ /* 0x0009e2000c101910 */
[-C--:B------:R-:W-:Y:S02]  /*e0f0*/  LEA.HI.X.SX32 R9, R11, R2.reuse, 0x2, P6 ;  /* 0x000000020b097211 */ /* 0x080fe400030f16ff */
[-C--:B------:R-:W-:Y:S02]  /*e100*/  LEA R10, P6, R12, R3.reuse, 0x2 ;  /* 0x000000030c0a7211 */ /* 0x080fe400078c10ff */
[----:B-----5:R-:W-:Y:S01]  /*e110*/  ISETP.LT.AND P0, PT, R13, UR7, !P1 ;  /* 0x000000070d007c0c */ /* 0x020fe2000cf01270 */
[----:B------:R-:W-:Y:S01]  /*e120*/  VIADD R13, R0, 0x42 ;  /* 0x00000042000d7836 */ /* 0x000fe20000000000 */
[C---:B------:R-:W-:Y:S01]  /*e130*/  LEA.HI.X.SX32 R11, R12.reuse, R2, 0x2, P6 ;  /* 0x000000020c0b7211 */ /* 0x040fe200030f16ff */
[----:B------:R-:W5:Y:S01]  /*e140*/  LDCU UR7, c[0x0][0x39c] ;  /* 0x00007380ff0777ac */ /* 0x000f620008000800 */
[----:B------:R-:W-:Y:S01]  /*e150*/  VIADD R12, R12, UR5 ;  /* 0x000000050c0c7c36 */ /* 0x000fe20008000000 */
[----:B------:R1:W-:Y:S01]  /*e160*/  @P2 STG.E desc[UR16][R8.64], R65 ;  /* 0x0000004108002986 */ /* 0x0003e2000c101910 */
[----:B--2---:R-:W-:Y:S01]  /*e170*/  ISETP.LT.AND P2, PT, R13, UR6, !P1 ;  /* 0x000000060d007c0c */ /* 0x004fe2000cf41270 */
[----:B------:R-:W2:Y:S01]  /*e180*/  LDCU UR6, c[0x0][0x39c] ;  /* 0x00007380ff0677ac */ /* 0x000ea20008000800 */
[C---:B------:R-:W-:Y:S01]  /*e190*/  VIADD R13, R12.reuse, UR5 ;  /* 0x000000050c0d7c36 */ /* 0x040fe20008000000 */
[----:B------:R5:W-:Y:S01]  /*e1a0*/  @P3 STG.E desc[UR16][R10.64], R66 ;  /* 0x000000420a003986 */ /* 0x000be2000c101910 */
[----:B---3--:R-:W-:Y:S01]  /*e1b0*/  LEA R4, P3, R12, R3, 0x2 ;  /* 0x000000030c047211 */ /* 0x008fe200078610ff */
[----:B----4-:R-:W-:-:S02]  /*e1c0*/  VIADD R7, R0, 0x43 ;  /* 0x0000004300077836 */ /* 0x010fc40000000000 */
[-C--:B------:R-:W-:Y:S02]  /*e1d0*/  LEA R6, P6, R13, R3.reuse, 0x2 ;  /* 0x000000030d067211 */ /* 0x080fe400078c10ff */
[-C--:B------:R-:W-:Y:S02]  /*e1e0*/  LEA.HI.X.SX32 R5, R12, R2.reuse, 0x2, P3 ;  /* 0x000000020c057211 */ /* 0x080fe400018f16ff */
[----:B-1----:R-:W-:Y:S01]  /*e1f0*/  ISETP.LT.AND P3, PT, R7, UR4, !P1 ;  /* 0x0000000407007c0c */ /* 0x002fe2000cf61270 */
[----:B------:R-:W1:Y:S01]  /*e200*/  LDCU UR4, c[0x0][0x39c] ;  /* 0x00007380ff0477ac */ /* 0x000e620008000800 */
[C---:B------:R-:W-:Y:S01]  /*e210*/  VIADD R8, R0.reuse, 0x44 ;  /* 0x0000004400087836 */ /* 0x040fe20000000000 */
[CC--:B------:R-:W-:Y:S01]  /*e220*/  LEA.HI.X.SX32 R7, R13.reuse, R2.reuse, 0x2, P6 ;  /* 0x000000020d077211 */ /* 0x0c0fe200030f16ff */
[----:B------:R-:W-:Y:S01]  /*e230*/  VIADD R13, R13, UR5 ;  /* 0x000000050d0d7c36 */ /* 0x000fe20008000000 */
[----:B------:R3:W-:Y:S01]  /*e240*/  @P4 STG.E desc[UR16][R4.64], R67 ;  /* 0x0000004304004986 */ /* 0x0007e2000c101910 */
[----:B-----5:R-:W-:Y:S01]  /*e250*/  VIADD R11, R0, 0x45 ;  /* 0x00000045000b7836 */ /* 0x020fe20000000000 */
[----:B------:R-:W-:Y:S01]  /*e260*/  ISETP.LT.AND P4, PT, R8, UR7, !P1 ;  /* 0x0000000708007c0c */ /* 0x000fe2000cf81270 */
[C---:B------:R-:W-:Y:S01]  /*e270*/  VIADD R10, R13.reuse, UR5 ;  /* 0x000000050d0a7c36 */ /* 0x040fe20008000000 */
[----:B------:R4:W-:Y:S01]  /*e280*/  @P5 STG.E desc[UR16][R6.64], R68 ;  /* 0x0000004406005986 */ /* 0x0009e2000c101910 */
[CC--:B------:R-:W-:Y:S01]  /*e290*/  LEA R8, P5, R13.reuse, R3.reuse, 0x2 ;  /* 0x000000030d087211 */ /* 0x0c0fe200078a10ff */
[----:B------:R-:W5:Y:S03]  /*e2a0*/  LDCU UR7, c[0x0][0x39c] ;  /* 0x00007380ff0777ac */ /* 0x000f660008000800 */
[----:B------:R-:W-:Y:S01]  /*e2b0*/  LEA.HI.X.SX32 R9, R13, R2, 0x2, P5 ;  /* 0x000000020d097211 */ /* 0x000fe200028f16ff */
[C---:B------:R-:W-:Y:S01]  /*e2c0*/  VIADD R13, R0.reuse, 0x4e ;  /* 0x0000004e000d7836 */ /* 0x040fe20000000000 */
[----:B--2---:R-:W-:Y:S01]  /*e2d0*/  ISETP.LT.AND P5, PT, R11, UR6, !P1 ;  /* 0x000000060b007c0c */ /* 0x004fe2000cfa1270 */
[----:B------:R-:W2:Y:S01]  /*e2e0*/  LDCU UR6, c[0x0][0x39c] ;  /* 0x00007380ff0677ac */ /* 0x000ea20008000800 */
[----:B---3--:R-:W-:Y:S01]  /*e2f0*/  VIADD R5, R0, 0x46 ;  /* 0x0000004600057836 */ /* 0x008fe20000000000 */
[C---:B------:R-:W-:Y:S01]  /*e300*/  LEA R4, P6, R10.reuse, R3, 0x2 ;  /* 0x000000030a047211 */ /* 0x040fe200078c10ff */
[----:B------:R3:W-:Y:S01]  /*e310*/  @P0 STG.E desc[UR16][R8.64], R69 ;  /* 0x0000004508000986 */ /* 0x0007e2000c101910 */
[----:B----4-:R-:W-:-:S02]  /*e320*/  VIADD R7, R10, UR5 ;  /* 0x000000050a077c36 */ /* 0x010fc40008000000 */
[----:B-1----:R-:W-:Y:S01]  /*e330*/  ISETP.LT.AND P0, PT, R5, UR4, !P1 ;  /* 0x0000000405007c0c */ /* 0x002fe2000cf01270 */
[----:B------:R-:W1:Y:S01]  /*e340*/  LDCU UR4, c[0x0][0x39c] ;  /* 0x00007380ff0477ac */ /* 0x000e620008000800 */
[-C--:B------:R-:W-:Y:S01]  /*e350*/  LEA.HI.X.SX32 R5, R10, R2.reuse, 0x2, P6 ;  /* 0x000000020a057211 */ /* 0x080fe200030f16ff */
[C---:B------:R-:W-:Y:S01]  /*e360*/  VIADD R12, R7.reuse, UR5 ;  /* 0x00000005070c7c36 */ /* 0x040fe20008000000 */
[CC--:B------:R-:W-:Y:S01]  /*e370*/  LEA R6, P6, R7.reuse, R3.reuse, 0x2 ;  /* 0x0000000307067211 */ /* 0x0c0fe200078c10ff */
[C---:B------:R-:W-:Y:S02]  /*e380*/  VIADD R11, R0.reuse, 0x47 ;  /* 0x00000047000b7836 */ /* 0x040fe40000000000 */
[----:B------:R4:W-:Y:S01]  /*e390*/  @P2 STG.E desc[UR16][R4.64], R70 ;  /* 0x0000004604002986 */ /* 0x0009e2000c101910 */
[-C--:B------:R-:W-:Y:S01]  /*e3a0*/  LEA.HI.X.SX32 R7, R7, R2.reuse, 0x2, P6 ;  /* 0x0000000207077211 */ /* 0x080fe200030f16ff */
[----:B---3--:R-:W-:Y:S01]  /*e3b0*/  VIADD R8, R0, 0x48 ;  /* 0x0000004800087836 */ /* 0x008fe20000000000 */
[-C--:B------:R-:W-:Y:S01]  /*e3c0*/  LEA R10, P6, R12, R3.reuse, 0x2 ;  /* 0x000000030c0a7211 */ /* 0x080fe200078c10ff */
[----:B------:R-:W-:Y:S01]  /*e3d0*/  VIADD R9, R0, 0x49 ;  /* 0x0000004900097836 */ /* 0x000fe20000000000 */
[----:B-----5:R-:W-:Y:S01]  /*e3e0*/  ISETP.LT.AND P2, PT, R11, UR7, !P1 ;  /* 0x000000070b007c0c */ /* 0x020fe2000cf41270 */
[----:B------:R3:W-:Y:S01]  /*e3f0*/  @P3 STG.E desc[UR16][R6.64], R71 ;  /* 0x0000004706003986 */ /* 0x0007e2000c101910 */
[----:B--2---:R-:W-:Y:S01]  /*e400*/  ISETP.LT.AND P3, PT, R8, UR6, !P1 ;  /* 0x0000000608007c0c */ /* 0x004fe2000cf61270 */
[----:B------:R-:W2:Y:S01]  /*e410*/  LDCU UR6, c[0x0][0x39c] ;  /* 0x00007380ff0677ac */ /* 0x000ea20008000800 */
[CC--:B------:R-:W-:Y:S01]  /*e420*/  LEA.HI.X.SX32 R11, R12.reuse, R2.reuse, 0x2, P6 ;  /* 0x000000020c0b7211 */ /* 0x0c0fe200030f16ff */
[----:B------:R-:W-:Y:S01]  /*e430*/  VIADD R12, R12, UR5 ;  /* 0x000000050c0c7c36 */ /* 0x000fe20008000000 */
[----:B------:R-:W5:Y:S03]  /*e440*/  LDCU UR7, c[0x0][0x39c] ;  /* 0x00007380ff0777ac */ /* 0x000f660008000800 */
[C---:B------:R-:W-:Y:S01]  /*e450*/  VIADD R8, R12.reuse, UR5 ;  /* 0x000000050c087c36 */ /* 0x040fe20008000000 */
[-C--:B----4-:R-:W-:Y:S01]  /*e460*/  LEA R4, P6, R12, R3.reuse, 0x2 ;  /* 0x000000030c047211 */ /* 0x090fe200078c10ff */
[----:B------:R4:W-:Y:S01]  /*e470*/  @P4 STG.E desc[UR16][R10.64], R72 ;  /* 0x000000480a004986 */ /* 0x0009e2000c101910 */
[----:B-1----:R-:W-:Y:S01]  /*e480*/  ISETP.LT.AND P4, PT, R9, UR4, !P1 ;  /* 0x0000000409007c0c */ /* 0x002fe2000cf81270 */
[----:B------:R-:W-:Y:S01]  /*e490*/  VIADD R9, R0, 0x4a ;  /* 0x0000004a00097836 */ /* 0x000fe20000000000 */
[-C--:B------:R-:W-:Y:S01]  /*e4a0*/  LEA.HI.X.SX32 R5, R12, R2.reuse, 0x2, P6 ;  /* 0x000000020c057211 */ /* 0x080fe200030f16ff */
[C---:B------:R-:W-:Y:S01]  /*e4b0*/  VIADD R12, R8.reuse, UR5 ;  /* 0x00000005080c7c36 */ /* 0x040fe20008000000 */
[C---:B---3--:R-:W-:Y:S01]  /*e4c0*/  LEA R6, P6, R8.reuse, R3, 0x2 ;  /* 0x0000000308067211 */ /* 0x048fe200078c10ff */
[----:B------:R-:W1:Y:S02]  /*e4d0*/  LDCU UR4, c[0x0][0x39c] ;  /* 0x00007380ff0477ac */ /* 0x000e640008000800 */
[----:B------:R3:W-:Y:S01]  /*e4e0*/  @P5 STG.E desc[UR16][R4.64], R73 ;  /* 0x0000004904005986 */ /* 0x0007e2000c101910 */
[----:B------:R-:W-:-:S02]  /*e4f0*/  LEA.HI.X.SX32 R7, R8, R2, 0x2, P6 ;  /* 0x0000000208077211 */ /* 0x000fc400030f16ff */
[-C--:B------:R-:W-:Y:S01]  /*e500*/  LEA R8, P6, R12, R3.reuse, 0x2 ;  /* 0x000000030c087211 */ /* 0x080fe200078c10ff */
[----:B----4-:R-:W-:Y:S01]  /*e510*/  VIADD R10, R0, 0x4b ;  /* 0x0000004b000a7836 */ /* 0x010fe20000000000 */
[----:B--2---:R-:W-:Y:S01]  /*e520*/  ISETP.LT.AND P5, PT, R9, UR6, !P1 ;  /* 0x0000000609007c0c */ /* 0x004fe2000cfa1270 */
[----:B------:R-:W2:Y:S01]  /*e530*/  LDCU UR6, c[0x0][0x39c] ;  /* 0x00007380ff0677ac */ /* 0x000ea20008000800 */
[CC--:B------:R-:W-:Y:S01]  /*e540*/  LEA.HI.X.SX32 R9, R12.reuse, R2.reuse, 0x2, P6 ;  /* 0x000000020c097211 */ /* 0x0c0fe200030f16ff */
[----:B------:R-:W-:Y:S01]  /*e550*/  VIADD R12, R12, UR5 ;  /* 0x000000050c0c7c36 */ /* 0x000fe20008000000 */
[----:B------:R4:W-:Y:S01]  /*e560*/  @P0 STG.E desc[UR16][R6.64], R74 ;  /* 0x0000004a06000986 */ /* 0x0009e2000c101910 */
[----:B-----5:R-:W-:Y:S01]  /*e570*/  ISETP.LT.AND P0, PT, R10, UR7, !P1 ;  /* 0x000000070a007c0c */ /* 0x020fe2000cf01270 */
[----:B------:R-:W-:Y:S01]  /*e580*/  VIADD R11, R0, 0x4c ;  /* 0x0000004c000b7836 */ /* 0x000fe20000000000 */
[----:B------:R-:W5:Y:S01]  /*e590*/  LDCU UR7, c[0x0][0x39c] ;  /* 0x00007380ff0777ac */ /* 0x000f620008000800 */
[CC--:B---3--:R-:W-:Y:S01]  /*e5a0*/  LEA R4, P6, R12.reuse, R3.reuse, 0x2 ;  /* 0x000000030c047211 */ /* 0x0c8fe200078c10ff */
[C---:B------:R-:W-:Y:S01]  /*e5b0*/  VIADD R10, R12.reuse, UR5 ;  /* 0x000000050c0a7c36 */ /* 0x040fe20008000000 */
[----:B------:R3:W-:Y:S01]  /*e5c0*/  @P2 STG.E desc[UR16][R8.64], R75 ;  /* 0x0000004b08002986 */ /* 0x0007e2000c101910 */
[----:B-1----:R-:W-:Y:S01]  /*e5d0*/  ISETP.LT.AND P2, PT, R11, UR4, !P1 ;  /* 0x000000040b007c0c */ /* 0x002fe2000cf41270 */
[----:B------:R-:W1:Y:S01]  /*e5e0*/  LDCU UR4, c[0x0][0x39c] ;  /* 0x00007380ff0477ac */ /* 0x000e620008000800 */
[----:B------:R-:W-:Y:S01]  /*e5f0*/  LEA.HI.X.SX32 R5, R12, R2, 0x2, P6 ;  /* 0x000000020c057211 */ /* 0x000fe200030f16ff */
[----:B------:R-:W-:Y:S01]  /*e600*/  VIADD R12, R0, 0x4d ;  /* 0x0000004d000c7836 */ /* 0x000fe20000000000 */
[C---:B----4-:R-:W-:Y:S01]  /*e610*/  LEA R6, P6, R10.reuse, R3, 0x2 ;  /* 0x000000030a067211 */ /* 0x050fe200078c10ff */
[----:B------:R-:W-:-:S02]  /*e620*/  VIADD R11, R10, UR5 ;  /* 0x000000050a0b7c36 */ /* 0x000fc40008000000 */
[----:B------:R4:W-:Y:S01]  /*e630*/  @P3 STG.E desc[UR16][R4.64], R76 ;  /* 0x0000004c04003986 */ /* 0x0009e2000c101910 */
[----:B--2---:R-:W-:Y:S01]  /*e640*/  ISETP.LT.AND P3, PT, R12, UR6, !P1 ;  /* 0x000000060c007c0c */ /* 0x004fe2000cf61270 */
[----:B------:R-:W2:Y:S01]  /*e650*/  LDCU UR6, c[0x0][0x39c] ;  /* 0x00007380ff0677ac */ /* 0x000ea20008000800 */
[----:B------:R-:W-:Y:S01]  /*e660*/  LEA.HI.X.SX32 R7, R10, R2, 0x2, P6 ;  /* 0x000000020a077211 */ /* 0x000fe200030f16ff */
[C---:B------:R-:W-:Y:S01]  /*e670*/  VIADD R12, R11.reuse, UR5 ;  /* 0x000000050b0c7c36 */ /* 0x040fe20008000000 */
[----:B---3--:R-:W-:-:S03]  /*e680*/  LEA R8, P6, R11, R3, 0x2 ;  /* 0x000000030b087211 */ /* 0x008fc600078c10ff */
        /* <DEDUP_REMOVED lines=9> */
[----:B-1----:R-:W-:Y:S01]  /*e720*/  ISETP.LT.AND P5, PT, R13, UR4, !P1 ;  /* 0x000000040d007c0c */ /* 0x002fe2000cfa1270 */
[----:B------:R-:W1:Y:S01]  /*e730*/  LDCU UR4, c[0x0][0x39c] ;  /* 0x00007380ff0477ac */ /* 0x000e620008000800 */
[C---:B------:R-:W-:Y:S01]  /*e740*/  VIADD R13, R12.reuse, UR5 ;  /* 0x000000050c0d7c36 */ /* 0x040fe20008000000 */
[----:B------:R5:W-:Y:S01]  /*e750*/  @P0 STG.E desc[UR16][R10.64], R79 ;  /* 0x0000004f0a000986 */ /* 0x000be2000c101910 */
[----:B----4-:R-:W-:Y:S01]  /*e760*/  LEA R4, P0, R12, R3, 0x2 ;  /* 0x000000030c047211 */ /* 0x010fe200078010ff */
[----:B---3--:R-:W-:-:S02]  /*e770*/  VIADD R7, R0, 0x50 ;  /* 0x0000005000077836 */ /* 0x008fc40000000000 */
        /* <DEDUP_REMOVED lines=18> */
[----:B---3--:R-:W-:Y:S01]  /*e8a0*/  VIADD R5, R0, 0x53 ;  /* 0x0000005300057836 */ /* 0x008fe20000000000 */
[C---:B------:R-:W-:Y:S01]  /*e8b0*/  LEA R4, P6, R10.reuse, R3, 0x2 ;  /* 0x000000030a047211 */ /* 0x040fe200078c10ff */
[----:B------:R3:W-:Y:S01]  /*e8c0*/  @P4 STG.E desc[UR16][R8.64], R82 ;  /* 0x0000005208004986 */ /* 0x0007e2000c101910 */
[----:B----4-:R-:W-:-:S02]  /*e8d0*/  VIADD R7, R10, UR5 ;  /* 0x000000050a077c36 */ /* 0x010fc40008000000 */
        /* <DEDUP_REMOVED lines=19> */
[-C--:B----4-:R-:W-:Y:S01]  /*ea10*/  LEA R4, P6, R12, R3.reuse, 0x2 ;  /* 0x000000030c047211 */ /* 0x090fe200078c10ff */
[----:B------:R4:W-:Y:S01]  /*ea20*/  @P2 STG.E desc[UR16][R10.64], R85 ;  /* 0x000000550a002986 */ /* 0x0009e2000c101910 */
[----:B--2---:R-:W-:Y:S01]  /*ea30*/  ISETP.LT.AND P2, PT, R9, UR6, !P1 ;  /* 0x0000000609007c0c */ /* 0x004fe2000cf41270 */
[----:B------:R-:W-:Y:S01]  /*ea40*/  VIADD R9, R0, 0x57 ;  /* 0x0000005700097836 */ /* 0x000fe20000000000 */
[-C--:B------:R-:W-:Y:S01]  /*ea50*/  LEA.HI.X.SX32 R5, R12, R2.reuse, 0x2, P6 ;  /* 0x000000020c057211 */ /* 0x080fe200030f16ff */
[C---:B------:R-:W-:Y:S01]  /*ea60*/  VIADD R12, R8.reuse, UR5 ;  /* 0x00000005080c7c36 */ /* 0x040fe20008000000 */
[C---:B---3--:R-:W-:Y:S01]  /*ea70*/  LEA R6, P6, R8.reuse, R3, 0x2 ;  /* 0x0000000308067211 */ /* 0x048fe200078c10ff */
[----:B------:R-:W2:Y:S02]  /*ea80*/  LDCU UR6, c[0x0][0x39c] ;  /* 0x00007380ff0677ac */ /* 0x000ea40008000800 */
[----:B------:R3:W-:Y:S01]  /*ea90*/  @P3 STG.E desc[UR16][R4.64], R86 ;  /* 0x0000005604003986 */ /* 0x0007e2000c101910 */
[----:B------:R-:W-:-:S02]  /*eaa0*/  LEA.HI.X.SX32 R7, R8, R2, 0x2, P6 ;  /* 0x0000000208077211 */ /* 0x000fc400030f16ff */
[-C--:B------:R-:W-:Y:S01]  /*eab0*/  LEA R8, P6, R12, R3.reuse, 0x2 ;  /* 0x000000030c087211 */ /* 0x080fe200078c10ff */
[----:B----4-:R-:W-:Y:S01]  /*eac0*/  VIADD R10, R0, 0x58 ;  /* 0x00000058000a7836 */ /* 0x010fe20000000000 */
        /* <DEDUP_REMOVED lines=11> */
[----:B--2---:R-:W-:Y:S01]  /*eb80*/  ISETP.LT.AND P5, PT, R11, UR6, !P1 ;  /* 0x000000060b007c0c */ /* 0x004fe2000cfa1270 */
[----:B------:R-:W2:Y:S01]  /*eb90*/  LDCU UR6, c[0x0][0x39c] ;  /* 0x00007380ff0677ac */ /* 0x000ea20008000800 */
[----:B------:R-:W-:Y:S01]  /*eba0*/  LEA.HI.X.SX32 R5, R12, R2, 0x2, P6 ;  /* 0x000000020c057211 */ /* 0x000fe200030f16ff */
[----:B------:R-:W-:Y:S01]  /*ebb0*/  VIADD R12, R0, 0x5a ;  /* 0x0000005a000c7836 */ /* 0x000fe20000000000 */
[C---:B----4-:R-:W-:Y:S01]  /*ebc0*/  LEA R6, P6, R10.reuse, R3, 0x2 ;  /* 0x000000030a067211 */ /* 0x050fe200078c10ff */
[----:B------:R-:W-:-:S02]  /*ebd0*/  VIADD R11, R10, UR5 ;  /* 0x000000050a0b7c36 */ /* 0x000fc40008000000 */
[----:B------:R4:W-:Y:S01]  /*ebe0*/  @P0 STG.E desc[UR16][R4.64], R89 ;  /* 0x0000005904000986 */ /* 0x0009e2000c101910 */
[----:B-1----:R-:W-:Y:S01]  /*ebf0*/  ISETP.LT.AND P0, PT, R12, UR4, !P1 ;  /* 0x000000040c007c0c */ /* 0x002fe2000cf01270 */
[----:B------:R-:W1:Y:S01]  /*ec00*/  LDCU UR4, c[0x0][0x39c] ;  /* 0x00007380ff0477ac */ /* 0x000e620008000800 */
        /* <DEDUP_REMOVED lines=16> */
[----:B----4-:R-:W-:Y:S01]  /*ed10*/  LEA R4, P4, R12, R3, 0x2 ;  /* 0x000000030c047211 */ /* 0x010fe200078810ff */
[----:B---3--:R-:W-:-:S02]  /*ed20*/  VIADD R7, R0, 0x5d ;  /* 0x0000005d00077836 */ /* 0x008fc40000000000 */
        /* <DEDUP_REMOVED lines=161> */
[----:B------:R-:W-:Y:S01]  /*f740*/  @P2 STG.E desc[UR16][R4.64], R115 ;  /* 0x0000007304002986 */ /* 0x000fe2000c101910 */
        /* <DEDUP_REMOVED lines=11> */
[----:B------:R-:W4:Y:S01]  /*f800*/  LDCU UR7, c[0x0][0x39c] ;  /* 0x00007380ff0777ac */ /* 0x000f220008000800 */
[----:B------:R-:W-:Y:S01]  /*f810*/  VIADD R12, R12, UR5 ;  /* 0x000000050c0c7c36 */ /* 0x000fe20008000000 */
[----:B------:R5:W-:Y:S01]  /*f820*/  @P4 STG.E desc[UR16][R8.64], R117 ;  /* 0x0000007508004986 */ /* 0x000be2000c101910 */
[----:B--2---:R-:W-:Y:S01]  /*f830*/  ISETP.LT.AND P4, PT, R13, UR6, !P1 ;  /* 0x000000060d007c0c */ /* 0x004fe2000cf81270 */
[----:B---3--:R-:W-:Y:S01]  /*f840*/  VIADD R7, R0, 0x77 ;  /* 0x0000007700077836 */ /* 0x008fe20000000000 */
[----:B------:R-:W2:Y:S01]  /*f850*/  LDCU UR6, c[0x0][0x39c] ;  /* 0x00007380ff0677ac */ /* 0x000ea20008000800 */
[C---:B------:R-:W-:Y:S01]  /*f860*/  VIADD R13, R12.reuse, UR5 ;  /* 0x000000050c0d7c36 */ /* 0x040fe20008000000 */
[----:B------:R3:W-:Y:S01]  /*f870*/  @P5 STG.E desc[UR16][R10.64], R118 ;  /* 0x000000760a005986 */ /* 0x0007e2000c101910 */
[----:B------:R-:W-:-:S03]  /*f880*/  LEA R4, P5, R12, R3, 0x2 ;  /* 0x000000030c047211 */ /* 0x000fc600078a10ff */
[-C--:B------:R-:W-:Y:S02]  /*f890*/  LEA R6, P6, R13, R3.reuse, 0x2 ;  /* 0x000000030d067211 */ /* 0x080fe400078c10ff */
[-C--:B------:R-:W-:Y:S01]  /*f8a0*/  LEA.HI.X.SX32 R5, R12, R2.reuse, 0x2, P5 ;  /* 0x000000020c057211 */ /* 0x080fe200028f16ff */
[----:B-----5:R-:W-:Y:S01]  /*f8b0*/  VIADD R8, R0, 0x78 ;  /* 0x0000007800087836 */ /* 0x020fe20000000000 */
[----:B-1----:R-:W-:Y:S01]  /*f8c0*/  ISETP.LT.AND P5, PT, R7, UR4, !P1 ;  /* 0x0000000407007c0c */ /* 0x002fe2000cfa1270 */
[----:B------:R-:W1:Y:S01]  /*f8d0*/  LDCU UR4, c[0x0][0x39c] ;  /* 0x00007380ff0477ac */ /* 0x000e620008000800 */
[C---:B------:R-:W-:Y:S01]  /*f8e0*/  LEA.HI.X.SX32 R7, R13.reuse, R2, 0x2, P6 ;  /* 0x000000020d077211 */ /* 0x040fe200030f16ff */
[----:B------:R-:W-:Y:S01]  /*f8f0*/  VIADD R13, R13, UR5 ;  /* 0x000000050d0d7c36 */ /* 0x000fe20008000000 */
[----:B------:R5:W-:Y:S01]  /*f900*/  @P0 STG.E desc[UR16][R4.64], R119 ;  /* 0x0000007704000986 */ /* 0x000be2000c101910 */
[----:B----4-:R-:W-:Y:S01]  /*f910*/  ISETP.LT.AND P0, PT, R8, UR7, !P1 ;  /* 0x0000000708007c0c */ /* 0x010fe2000cf01270 */
[----:B---3--:R-:W-:Y:S01]  /*f920*/  VIADD R11, R0, 0x79 ;  /* 0x00000079000b7836 */ /* 0x008fe20000000000 */
[----:B------:R-:W3:Y:S01]  /*f930*/  LDCU UR7, c[0x0][0x39c] ;  /* 0x00007380ff0777ac */ /* 0x000ee20008000800 */
[----:B------:R4:W-:Y:S01]  /*f940*/  @P2 STG.E desc[UR16][R6.64], R120 ;  /* 0x0000007806002986 */ /* 0x0009e2000c101910 */
[C---:B------:R-:W-:Y:S01]  /*f950*/  LEA R8, P2, R13.reuse, R3, 0x2 ;  /* 0x000000030d087211 */ /* 0x040fe200078410ff */
[----:B------:R-:W-:-:S03]  /*f960*/  VIADD R10, R13, UR5 ;  /* 0x000000050d0a7c36 */ /* 0x000fc60008000000 */
[-C--:B------:R-:W-:Y:S02]  /*f970*/  LEA.HI.X.SX32 R9, R13, R2.reuse, 0x2, P2 ;  /* 0x000000020d097211 */ /* 0x080fe400010f16ff */
[----:B--2---:R-:W-:Y:S01]  /*f980*/  ISETP.LT.AND P2, PT, R11, UR6, !P1 ;  /* 0x000000060b007c0c */ /* 0x004fe2000cf41270 */
[----:B------:R-:W2:Y:S01]  /*f990*/  LDCU UR6, c[0x0][0x39c] ;  /* 0x00007380ff0677ac */ /* 0x000ea20008000800 */
[----:B-----5:R-:W-:Y:S01]  /*f9a0*/  VIADD R5, R0, 0x7a ;  /* 0x0000007a00057836 */ /* 0x020fe20000000000 */
[CC--:B------:R-:W-:Y:S01]  /*f9b0*/  LEA R4, P6, R10.reuse, R3.reuse, 0x2 ;  /* 0x000000030a047211 */ /* 0x0c0fe200078c10ff */
[----:B------:R5:W-:Y:S01]  /*f9c0*/  @P3 STG.E desc[UR16][R8.64], R121 ;  /* 0x0000007908003986 */ /* 0x000be2000c101910 */
[C---:B----4-:R-:W-:Y:S02]  /*f9d0*/  VIADD R7, R10.reuse, UR5 ;  /* 0x000000050a077c36 */ /* 0x050fe40008000000 */
[----:B-1----:R-:W-:Y:S01]  /*f9e0*/  ISETP.LT.AND P3, PT, R5, UR4, !P1 ;  /* 0x0000000405007c0c */ /* 0x002fe2000cf61270 */
[----:B------:R-:W1:Y:S01]  /*f9f0*/  LDCU UR4, c[0x0][0x39c] ;  /* 0x00007380ff0477ac */ /* 0x000e620008000800 */
[----:B------:R-:W-:Y:S01]  /*fa00*/  LEA.HI.X.SX32 R5, R10, R2, 0x2, P6 ;  /* 0x000000020a057211 */ /* 0x000fe200030f16ff */
[----:B------:R-:W-:Y:S01]  /*fa10*/  VIADD R11, R0, 0x7b ;  /* 0x0000007b000b7836 */ /* 0x000fe20000000000 */
[C---:B------:R-:W-:Y:S01]  /*fa20*/  LEA R6, P6, R7.reuse, R3, 0x2 ;  /* 0x0000000307067211 */ /* 0x040fe200078c10ff */
[----:B------:R-:W-:-:S02]  /*fa30*/  VIADD R10, R7, UR5 ;  /* 0x00000005070a7c36 */ /* 0x000fc40008000000 */
[----:B------:R4:W-:Y:S01]  /*fa40*/  @P4 STG.E desc[UR16][R4.64], R122 ;  /* 0x0000007a04004986 */ /* 0x0009e2000c101910 */
[-C--:B------:R-:W-:Y:S01]  /*fa50*/  LEA.HI.X.SX32 R7, R7, R2.reuse, 0x2, P6 ;  /* 0x0000000207077211 */ /* 0x080fe200030f16ff */
[----:B-----5:R-:W-:Y:S01]  /*fa60*/  VIADD R9, R0, 0x7c ;  /* 0x0000007c00097836 */ /* 0x020fe20000000000 */
[----:B---3--:R-:W-:Y:S01]  /*fa70*/  ISETP.LT.AND P4, PT, R11, UR7, !P1 ;  /* 0x000000070b007c0c */ /* 0x008fe2000cf81270 */
[C---:B------:R-:W-:Y:S01]  /*fa80*/  VIADD R11, R10.reuse, UR5 ;  /* 0x000000050a0b7c36 */ /* 0x040fe20008000000 */
[CC--:B------:R-:W-:Y:S01]  /*fa90*/  LEA R8, P6, R10.reuse, R3.reuse, 0x2 ;  /* 0x000000030a087211 */ /* 0x0c0fe200078c10ff */
[----:B------:R3:W-:Y:S01]  /*faa0*/  @P5 STG.E desc[UR16][R6.64], R123 ;  /* 0x0000007b06005986 */ /* 0x0007e2000c101910 */
[----:B--2---:R-:W-:Y:S01]  /*fab0*/  ISETP.LT.AND P5, PT, R9, UR6, !P1 ;  /* 0x0000000609007c0c */ /* 0x004fe2000cfa1270 */
[C---:B------:R-:W-:Y:S01]  /*fac0*/  VIADD R12, R11.reuse, UR5 ;  /* 0x000000050b0c7c36 */ /* 0x040fe20008000000 */
[----:B------:R-:W-:Y:S01]  /*fad0*/  LEA.HI.X.SX32 R9, R10, R2, 0x2, P6 ;  /* 0x000000020a097211 */ /* 0x000fe200030f16ff */
[----:B------:R-:W2:Y:S01]  /*fae0*/  LDCU UR6, c[0x0][0x39c] ;  /* 0x00007380ff0677ac */ /* 0x000ea20008000800 */
[----:B------:R-:W-:Y:S01]  /*faf0*/  LEA R10, P6, R11, R3, 0x2 ;  /* 0x000000030b0a7211 */ /* 0x000fe200078c10ff */
[----:B----4-:R-:W-:-:S02]  /*fb00*/  VIADD R4, R0, 0x7d ;  /* 0x0000007d00047836 */ /* 0x010fc40000000000 */
[----:B------:R-:W-:Y:S01]  /*fb10*/  VIADD R13, R12, UR5 ;  /* 0x000000050c0d7c36 */ /* 0x000fe20008000000 */
[----:B------:R4:W-:Y:S01]  /*fb20*/  @P0 STG.E desc[UR16][R8.64], R124 ;  /* 0x0000007c08000986 */ /* 0x0009e2000c101910 */
[----:B------:R-:W-:Y:S01]  /*fb30*/  LEA.HI.X.SX32 R11, R11, R2, 0x2, P6 ;  /* 0x000000020b0b7211 */ /* 0x000fe200030f16ff */
[----:B------:R-:W-:Y:S01]  /*fb40*/  VIADD R0, R0, 0x7f ;  /* 0x0000007f00007836 */ /* 0x000fe20000000000 */
[----:B-1----:R-:W-:Y:S01]  /*fb50*/  ISETP.LT.AND P0, PT, R4, UR4, !P1 ;  /* 0x0000000404007c0c */ /* 0x002fe2000cf01270 */
[C---:B------:R-:W-:Y:S01]  /*fb60*/  VIADD R14, R13.reuse, UR5 ;  /* 0x000000050d0e7c36 */ /* 0x040fe20008000000 */
[----:B------:R-:W1:Y:S01]  /*fb70*/  LDCU UR4, c[0x0][0x39c] ;  /* 0x00007380ff0477ac */ /* 0x000e620008000800 */
[----:B------:R5:W-:Y:S01]  /*fb80*/  @P2 STG.E desc[UR16][R10.64], R125 ;  /* 0x0000007d0a002986 */ /* 0x000be2000c101910 */
[-C--:B---3--:R-:W-:Y:S01]  /*fb90*/  LEA R6, P6, R13, R3.reuse, 0x2 ;  /* 0x000000030d067211 */ /* 0x088fe200078c10ff */
[----:B------:R-:W-:Y:S01]  /*fba0*/  VIADD R15, R14, UR5 ;  /* 0x000000050e0f7c36 */ /* 0x000fe20008000000 */
[----:B------:R-:W-:-:S02]  /*fbb0*/  LEA R4, P2, R12, R3, 0x2 ;  /* 0x000000030c047211 */ /* 0x000fc400078410ff */
[-C--:B------:R-:W-:Y:S01]  /*fbc0*/  LEA.HI.X.SX32 R7, R13, R2.reuse, 0x2, P6 ;  /* 0x000000020d077211 */ /* 0x080fe200030f16ff */
[C---:B------:R-:W-:Y:S01]  /*fbd0*/  VIADD R16, R15.reuse, UR5 ;  /* 0x000000050f107c36 */ /* 0x040fe20008000000 */
[-C--:B------:R-:W-:Y:S02]  /*fbe0*/  LEA.HI.X.SX32 R5, R12, R2.reuse, 0x2, P2 ;  /* 0x000000020c057211 */ /* 0x080fe400010f16ff */
[-C--:B----4-:R-:W-:Y:S01]  /*fbf0*/  LEA R8, P6, R14, R3.reuse, 0x2 ;  /* 0x000000030e087211 */ /* 0x090fe200078c10ff */
[----:B------:R-:W-:Y:S01]  /*fc00*/  VIADD R17, R16, UR5 ;  /* 0x0000000510117c36 */ /* 0x000fe20008000000 */
[-C--:B------:R-:W-:Y:S01]  /*fc10*/  LEA R12, P2, R15, R3.reuse, 0x2 ;  /* 0x000000030f0c7211 */ /* 0x080fe200078410ff */
[----:B------:R3:W-:Y:S01]  /*fc20*/  @P3 STG.E desc[UR16][R4.64], R126 ;  /* 0x0000007e04003986 */ /* 0x0007e2000c101910 */
[-C--:B------:R-:W-:Y:S02]  /*fc30*/  LEA.HI.X.SX32 R9, R14, R2.reuse, 0x2, P6 ;  /* 0x000000020e097211 */ /* 0x080fe400030f16ff */
[----:B------:R-:W-:Y:S01]  /*fc40*/  LEA R14, P6, R17, R3, 0x2 ;  /* 0x00000003110e7211 */ /* 0x000fe200078c10ff */
[----:B------:R3:W-:Y:S01]  /*fc50*/  @P4 STG.E desc[UR16][R6.64], R127 ;  /* 0x0000007f06004986 */ /* 0x0007e2000c101910 */
[----:B------:R-:W-:-:S02]  /*fc60*/  LEA.HI.X.SX32 R13, R15, R2, 0x2, P2 ;  /* 0x000000020f0d7211 */ /* 0x000fc400010f16ff */
[----:B--2---:R-:W-:Y:S01]  /*fc70*/  ISETP.LT.AND P2, PT, R18, UR6, !P1 ;  /* 0x0000000612007c0c */ /* 0x004fe2000cf41270 */
[----:B------:R3:W-:Y:S01]  /*fc80*/  @P5 STG.E desc[UR16][R8.64], R128 ;  /* 0x0000008008005986 */ /* 0x0007e2000c101910 */
[----:B-1----:R-:W-:Y:S02]  /*fc90*/  ISETP.LT.AND P1, PT, R0, UR4, !P1 ;  /* 0x0000000400007c0c */ /* 0x002fe4000cf21270 */
[----:B------:R-:W-:Y:S01]  /*fca0*/  LEA.HI.X.SX32 R15, R17, R2, 0x2, P6 ;  /* 0x00000002110f7211 */ /* 0x000fe200030f16ff */
[----:B------:R3:W-:Y:S01]  /*fcb0*/  @P0 STG.E desc[UR16][R12.64], R129 ;  /* 0x000000810c000986 */ /* 0x0007e2000c101910 */
[----:B-----5:R-:W-:-:S04]  /*fcc0*/  LEA R10, P6, R16, R3, 0x2 ;  /* 0x00000003100a7211 */ /* 0x020fc800078c10ff */
[----:B------:R-:W-:-:S05]  /*fcd0*/  LEA.HI.X.SX32 R11, R16, R2, 0x2, P6 ;  /* 0x00000002100b7211 */ /* 0x000fca00030f16ff */
[----:B------:R3:W-:Y:S04]  /*fce0*/  @P2 STG.E desc[UR16][R10.64], R130 ;  /* 0x000000820a002986 */ /* 0x0007e8000c101910 */
[----:B------:R3:W-:Y:S01]  /*fcf0*/  @P1 STG.E desc[UR16][R14.64], R131 ;  /* 0x000000830e001986 */ /* 0x0007e2000c101910 */
[----:B------:R-:W-:Y:S06]  /*fd00*/  BAR.SYNC.DEFER_BLOCKING 0x0 ;  /* 0x0000000000007b1d */ /* 0x000fec0000010000 */
[----:B------:R-:W-:Y:S05]  /*fd10*/  BRA.U UP0, `(.L_x_14) ;  /* 0x0000000100a07547 */ /* 0x000fea000b800000 */
[----:B------:R-:W1:Y:S01]  /*fd20*/  S2UR UR5, SR_CgaCtaId ;  /* 0x00000000000579c3 */ /* 0x000e620000008800 */
[----:B------:R-:W-:Y:S01]  /*fd30*/  NOP ;  /* 0x0000000000007918 */ /* 0x000fe20000000000 */
[----:B------:R-:W-:Y:S01]  /*fd40*/  UMOV UR4, 0x50 ;  /* 0x0000005000047882 */ /* 0x000fe20000000000 */
[----:B------:R-:W-:Y:S02]  /*fd50*/  IMAD.U32 R0, RZ, RZ, UR15 ;  /* 0x0000000fff007e24 */ /* 0x000fe4000f8e00ff */
[----:B------:R-:W-:Y:S02]  /*fd60*/  IMAD.MOV.U32 R3, RZ, RZ, 0xff ;  /* 0x000000ffff037424 */ /* 0x000fe400078e00ff */
[----:B---3--:R-:W-:Y:S01]  /*fd70*/  IMAD.MOV.U32 R7, RZ, RZ, 0x1 ;  /* 0x00000001ff077424 */ /* 0x008fe200078e00ff */
[----:B------:R-:W-:-:S04]  /*fd80*/  LOP3.LUT R0, R0, 0xffff, RZ, 0xc0, !PT ;  /* 0x0000ffff00007812 */ /* 0x000fc800078ec0ff */
[----:B------:R-:W-:-:S05]  /*fd90*/  SHF.R.U32.HI R0, RZ, 0x5, R0 ;  /* 0x00000005ff007819 */ /* 0x000fca0000011600 */
[----:B------:R-:W-:Y:S01]  /*fda0*/  VIADD R2, R0, 0x10 ;  /* 0x0000001000027836 */ /* 0x000fe20000000000 */
[----:B------:R-:W-:Y:S01]  /*fdb0*/  SHF.L.U32 R0, R3, R0, RZ ;  /* 0x0000000003007219 */ /* 0x000fe200000006ff */
[----:B-1----:R-:W-:-:S03]  /*fdc0*/  ULEA UR6, UR5, UR4, 0x18 ;  /* 0x0000000405067291 */ /* 0x002fc6000f8ec0ff */
[----:B------:R-:W-:-:S04]  /*fdd0*/  SHF.L.U32 R3, R7, R2, RZ ;  /* 0x0000000207037219 */ /* 0x000fc800000006ff */
[----:B------:R-:W-:Y:S02]  /*fde0*/  LOP3.LUT R0, R3, R0, RZ, 0xfc, !PT ;  /* 0x0000000003007212 */ /* 0x000fe400078efcff */
[----:B------:R-:W1:Y:S02]  /*fdf0*/  LDS R5, [UR6] ;  /* 0x00000006ff057984 */ /* 0x000e640008000800 */
[C---:B------:R-:W-:Y:S02]  /*fe00*/  LOP3.LUT R2, R0.reuse, 0xffff, RZ, 0xc0, !PT ;  /* 0x0000ffff00027812 */ /* 0x040fe400078ec0ff */
[----:B-1----:R-:W-:-:S04]  /*fe10*/  LOP3.LUT R3, R0, 0xffff, R5, 0x80, !PT ;  /* 0x0000ffff00037812 */ /* 0x002fc800078e8005 */
[----:B------:R-:W-:-:S13]  /*fe20*/  ISETP.NE.AND P0, PT, R3, R2, PT ;  /* 0x000000020300720c */ /* 0x000fda0003f05270 */
[----:B------:R-:W-:Y:S05]  /*fe30*/  @P0 BRA `(.L_x_15) ;  /* 0x0000000000500947 */ /* 0x000fea0003800000 */
[----:B------:R-:W-:Y:S02]  /*fe40*/  SHF.R.U32.HI R5, RZ, 0x10, R5 ;  /* 0x00000010ff057819 */ /* 0x000fe40000011605 */
[----:B------:R-:W-:-:S04]  /*fe50*/  SHF.R.U32.HI R2, RZ, 0x10, R0 ;  /* 0x00000010ff027819 */ /* 0x000fc80000011600 */
[----:B------:R-:W-:-:S04]  /*fe60*/  LOP3.LUT R5, R5, R2, RZ, 0xc0, !PT ;  /* 0x0000000205057212 */ /* 0x000fc800078ec0ff */
[----:B------:R-:W-:-:S13]  /*fe70*/  ISETP.NE.AND P0, PT, R5, R2, PT ;  /* 0x000000020500720c */ /* 0x000fda0003f05270 */
[----:B------:R-:W-:Y:S05]  /*fe80*/  @P0 BRA `(.L_x_16) ;  /* 0x0000000000300947 */ /* 0x000fea0003800000 */
[----:B------:R-:W-:Y:S01]  /*fe90*/  R2UR UR4, R0 ;  /* 0x00000000000472ca */ /* 0x000fe200000e0000 */
[----:B------:R-:W-:Y:S01]  /*fea0*/  VOTEU.ANY UR5, UPT, PT ;  /* 0x0000000000057886 */ /* 0x000fe200038e0100 */
[----:B------:R-:W1:Y:S01]  /*feb0*/  S2R R0, SR_LANEID ;  /* 0x0000000000007919 */ /* 0x000e620000000000 */
[----:B------:R-:W-:-:S10]  /*fec0*/  UFLO.U32 UR5, UR5 ;  /* 0x00000005000572bd */ /* 0x000fd400080e0000 */
[----:B------:R-:W-:-:S06]  /*fed0*/  ULOP3.LUT UR4, URZ, UR4, URZ, 0x33, !UPT ;  /* 0x00000004ff047292 */ /* 0x000fcc000f8e33ff */
[----:B------:R-:W-:-:S04]  /*fee0*/  IMAD.U32 R2, RZ, RZ, UR4 ;  /* 0x00000004ff027e24 */ /* 0x000fc8000f8e00ff */
[----:B------:R-:W2:Y:S02]  /*fef0*/  REDUX UR7, R2 ;  /* 0x00000000020773c4 */ /* 0x000ea40000000000 */
[----:B------:R4:W-:Y:S01]  /*ff00*/  UTCATOMSWS.AND URZ, UR4 ;  /* 0x0000000400ff79e3 */ /* 0x0009e20008000000 */
[----:B-1----:R-:W-:Y:S01]  /*ff10*/  ISETP.EQ.U32.AND P0, PT, R0, UR5, PT ;  /* 0x0000000500007c0c */ /* 0x002fe2000bf02070 */
[----:B--2---:R-:W-:-:S12]  /*ff20*/  IMAD.U32 R0, RZ, RZ, UR7 ;  /* 0x00000007ff007e24 */ /* 0x004fd8000f8e00ff */
[----:B------:R4:W-:Y:S01]  /*ff30*/  @P0 ATOMS.AND RZ, [UR6], R0 ;  /* 0x00000000ffff098c */ /* 0x0009e2000a800006 */
[----:B------:R-:W-:Y:S05]  /*ff40*/  BRA `(.L_x_14) ;  /* 0x0000000000147947 */ /* 0x000fea0003800000 */
.L_x_16:
[----:B------:R-:W-:-:S07]  /*ff50*/  MOV R2, 0xff70 ;  /* 0x0000ff7000027802 */ /* 0x000fce0000000f00 */
[----:B------:R-:W-:Y:S05]  /*ff60*/  CALL.REL.NOINC `($__internal_0_$__cuda_sm10x_tcgen05_guardrail_trap_col_being_dealloced_not_returned_by_alloc) ;  /* 0x00000000002c7944 */ /* 0x000fea0003c00000 */
[----:B------:R-:W-:Y:S05]  /*ff70*/  BRA `(.L_x_14) ;  /* 0x0000000000087947 */ /* 0x000fea0003800000 */
.L_x_15:
[----:B------:R-:W-:-:S07]  /*ff80*/  MOV R2, 0xffa0 ;  /* 0x0000ffa000027802 */ /* 0x000fce0000000f00 */
[----:B------:R-:W-:Y:S05]  /*ff90*/  CALL.REL.NOINC `($__internal_2_$__cuda_sm10x_tcgen05_guardrail_trap_unallocated_columns_being_dealloced) ;  /* 0x0000000000387944 */ /* 0x000fea0003c00000 */
.L_x_14:
[----:B------:R-:W-:Y:S01]  /*ffa0*/  NOP ;  /* 0x0000000000007918 */ /* 0x000fe20000000000 */
[----:B----4-:R-:W-:Y:S05]  /*ffb0*/  EXIT ;  /* 0x000000000000794d */ /* 0x010fea0003800000 */
.L_x_9:
[----:B------:R-:W1:Y:S02]  /*ffc0*/  SYNCS.PHASECHK.TRANS64.TRYWAIT P1, [UR14], R4 ;  /* 0x00000004ff0075a7 */ /* 0x000e64000802110e */
[----:B-1----:R-:W-:Y:S05]  /*ffd0*/  @!P1 BRA `(.L_x_9) ;  /* 0xfffffffc00f89947 */ /* 0x002fea000383ffff */
[----:B------:R-:W-:Y:S05]  /*ffe0*/  BRA `(.L_x_17) ;  /* 0xffffffa800f87947 */ /* 0x000fea000383ffff */
.L_x_13:
[----:B------:R-:W1:Y:S02]  /*fff0*/  SYNCS.PHASECHK.TRANS64.TRYWAIT P6, [UR14], R9 ;  /* 0x00000009ff0075a7 */ /* 0x000e6400080c110e */
[----:B-1----:R-:W-:Y:S05]  /*10000*/  @!P6 BRA `(.L_x_13) ;  /* 0xfffffffc00f8e947 */ /* 0x002fea000383ffff */
[----:B------:R-:W-:Y:S05]  /*10010*/  BRA `(.L_x_12) ;  /* 0xffffffc400a47947 */ /* 0x000fea000383ffff */
        .weak           $__internal_0_$__cuda_sm10x_tcgen05_guardrail_trap_col_being_dealloced_not_returned_by_alloc
        .type           $__internal_0_$__cuda_sm10x_tcgen05_guardrail_trap_col_being_dealloced_not_returned_by_alloc,@function
        .size           $__internal_0_$__cuda_sm10x_tcgen05_guardrail_trap_col_being_dealloced_not_returned_by_alloc,($__internal_1_$__cuda_sm10x_tcgen05_guardrail_trap_phase_invalid_during_alloc - $__internal_0_$__cuda_sm10x_tcgen05_guardrail_trap_col_being_dealloced_not_returned_by_alloc)
$__internal_0_$__cuda_sm10x_tcgen05_guardrail_trap_col_being_dealloced_not_returned_by_alloc:
[----:B------:R-:W-:Y:S05]  /*10020*/  BPT.TRAP 0x1 ;  /* 0x000000040000795c */ /* 0x000fea0000300000 */
[----:B------:R-:W-:-:S04]  /*10030*/  IMAD.MOV.U32 R3, RZ, RZ, 0x0 ;  /* 0x00000000ff037424 */ /* 0x000fc800078e00ff */
[----:B------:R-:W-:Y:S05]  /*10040*/  RET.REL.NODEC R2 `(matmul_kernel) ;  /* 0xfffffefc02ec7950 */ /* 0x000fea0003c3ffff */
        .weak           $__internal_1_$__cuda_sm10x_tcgen05_guardrail_trap_phase_invalid_during_alloc
        .type           $__internal_1_$__cuda_sm10x_tcgen05_guardrail_trap_phase_invalid_during_alloc,@function
        .size           $__internal_1_$__cuda_sm10x_tcgen05_guardrail_trap_phase_invalid_during_alloc,($__internal_2_$__cuda_sm10x_tcgen05_guardrail_trap_unallocated_columns_being_dealloced - $__internal_1_$__cuda_sm10x_tcgen05_guardrail_trap_phase_invalid_during_alloc)
$__internal_1_$__cuda_sm10x_tcgen05_guardrail_trap_phase_invalid_during_alloc:
[----:B------:R-:W-:Y:S05]  /*10050*/  BPT.TRAP 0x1 ;  /* 0x000000040000795c */ /* 0x000fea0000300000 */
[----:B------:R-:W-:-:S04]  /*10060*/  IMAD.MOV.U32 R5, RZ, RZ, 0x0 ;  /* 0x00000000ff057424 */ /* 0x000fc800078e00ff */
[----:B------:R-:W-:Y:S05]  /*10070*/  RET.REL.NODEC R4 `(matmul_kernel) ;  /* 0xfffffefc04e07950 */ /* 0x000fea0003c3ffff */
        .weak           $__internal_2_$__cuda_sm10x_tcgen05_guardrail_trap_unallocated_columns_being_dealloced
        .type           $__internal_2_$__cuda_sm10x_tcgen05_guardrail_trap_unallocated_columns_being_dealloced,@function
        .size           $__internal_2_$__cuda_sm10x_tcgen05_guardrail_trap_unallocated_columns_being_dealloced,(.L_x_21 - $__internal_2_$__cuda_sm10x_tcgen05_guardrail_trap_unallocated_columns_being_dealloced)
$__internal_2_$__cuda_sm10x_tcgen05_guardrail_trap_unallocated_columns_being_dealloced:
[----:B------:R-:W-:Y:S05]  /*10080*/  BPT.TRAP 0x1 ;  /* 0x000000040000795c */ /* 0x000fea0000300000 */
[----:B------:R-:W-:-:S04]  /*10090*/  IMAD.MOV.U32 R3, RZ, RZ, 0x0 ;  /* 0x00000000ff037424 */ /* 0x000fc800078e00ff */
[----:B------:R-:W-:Y:S05]  /*100a0*/  RET.REL.NODEC R2 `(matmul_kernel) ;  /* 0xfffffefc02d47950 */ /* 0x000fea0003c3ffff */
.L_x_18:
[----:B------:R-:W-:-:S00]  /*100b0*/  BRA `(.L_x_18) ;  /* 0xfffffffc00fc7947 */ /* 0x000fc0000383ffff */
[----:B------:R-:W-:-:S00]  /*100c0*/  NOP ;  /* 0x0000000000007918 */ /* 0x000fc00000000000 */
        /* <DEDUP_REMOVED lines=11> */
.L_x_21:


//--------------------- .nv.shared.matmul_kernel  --------------------------
	.section	.nv.shared.matmul_kernel,"aw",@nobits
	.sectionflags	@""
	.align	16
	.zero		1024


//--------------------- .nv.shared.reserved.0     --------------------------
	.section	.nv.shared.reserved.0,"aw",@nobits
	.align	8
	.weak		__nv_reservedSMEM_offset_0_alias
	.size		__nv_reservedSMEM_offset_0_alias, 0, 64
	.other		__nv_reservedSMEM_offset_0_alias,@"STO_CUDA_RESERVED_SHARED STV_DEFAULT"
__nv_reservedSMEM_offset_0_alias:
	.zero		0
.nv.shared.reserved.0:
	.zero		64
	.weak		__nv_reservedSMEM_allocation_phase
	.type		__nv_reservedSMEM_allocation_phase,@object
	.size		__nv_reservedSMEM_allocation_phase,(.L_0 - __nv_reservedSMEM_allocation_phase)
__nv_reservedSMEM_allocation_phase:
	.zero		1
.L_0:
	.zero		7
	.weak		__nv_reservedSMEM_devtool_atexit_pc
	.type		__nv_reservedSMEM_devtool_atexit_pc,@object
	.size		__nv_reservedSMEM_devtool_atexit_pc,(__nv_reservedSMEM_allocation_mask - __nv_reservedSMEM_devtool_atexit_pc)
__nv_reservedSMEM_devtool_atexit_pc:
	.zero		8
	.weak		__nv_reservedSMEM_allocation_mask
	.type		__nv_reservedSMEM_allocation_mask,@object
	.size		__nv_reservedSMEM_allocation_mask,(.L_2 - __nv_reservedSMEM_allocation_mask)
__nv_reservedSMEM_allocation_mask:
	.zero		4
.L_2:


//--------------------- .nv.constant0.matmul_kernel --------------------------
	.section	.nv.constant0.matmul_kernel,"a",@progbits
	.sectionflags	@""
	.align	4
.nv.constant0.matmul_kernel:
	.zero		976


//--------------------- SYMBOLS --------------------------

	.type		.nv.reservedSmem.offset0,@object
	.size		.nv.reservedSmem.offset0,0x4
	.type		.nv.reservedSmem.cap,@object
	.size		.nv.reservedSmem.cap,0x4
